//
// Generated by NVIDIA NVVM Compiler
//
// Compiler Build ID: CL-36424714
// Cuda compilation tools, release 13.0, V13.0.88
// Based on NVVM 20.0.0
//

.version 9.0
.target sm_100
.address_size 64

	// .globl	_Z27bruteforce_kernel_unlimitedP6ResultPiyy
.global .align 4 .b8 precalc_xorwow_matrix[102400];
.global .align 4 .b8 precalc_xorwow_offset_matrix[102400];
.global .align 4 .b8 mrg32k3aM1[2304];
.global .align 4 .b8 mrg32k3aM2[2304];
.global .align 4 .b8 mrg32k3aM1SubSeq[2016];
.global .align 4 .b8 mrg32k3aM2SubSeq[2016];
.global .align 4 .b8 mrg32k3aM1Seq[2304];
.global .align 4 .b8 mrg32k3aM2Seq[2304];
.const .align 8 .b8 __cr_lgamma_table[72];
.const .align 1 .b8 d_secp256k1_n[32] = {255, 255, 255, 255, 255, 255, 255, 255, 255, 255, 255, 255, 255, 255, 255, 254, 186, 174, 220, 230, 175, 72, 160, 59, 191, 210, 94, 140, 208, 54, 65, 65};
.const .align 1 .b8 d_target_hashes[20000];
.const .align 4 .u32 d_num_targets;
// _ZZ27bruteforce_kernel_unlimitedP6ResultPiyyE9s_targets has been demoted

.visible .entry _Z27bruteforce_kernel_unlimitedP6ResultPiyy(
	.param .u64 .ptr .align 1 _Z27bruteforce_kernel_unlimitedP6ResultPiyy_param_0,
	.param .u64 .ptr .align 1 _Z27bruteforce_kernel_unlimitedP6ResultPiyy_param_1,
	.param .u64 _Z27bruteforce_kernel_unlimitedP6ResultPiyy_param_2,
	.param .u64 _Z27bruteforce_kernel_unlimitedP6ResultPiyy_param_3
)
{
	.local .align 4 .b8 	__local_depot0[20];
	.reg .b64 	%SP;
	.reg .b64 	%SPL;
	.reg .pred 	%p<280>;
	.reg .b16 	%rs<761>;
	.reg .b32 	%r<346>;
	.reg .b64 	%rd<49>;
	// demoted variable
	.shared .align 1 .b8 _ZZ27bruteforce_kernel_unlimitedP6ResultPiyyE9s_targets[5120];
	mov.u64 	%SPL, __local_depot0;
	ld.param.u64 	%rd8, [_Z27bruteforce_kernel_unlimitedP6ResultPiyy_param_2];
	ld.param.u64 	%rd9, [_Z27bruteforce_kernel_unlimitedP6ResultPiyy_param_3];
	add.u64 	%rd1, %SPL, 0;
	mov.u32 	%r58, %ctaid.x;
	mov.u32 	%r1, %ntid.x;
	mov.u32 	%r327, %tid.x;
	mad.lo.s32 	%r3, %r58, %r1, %r327;
	ld.const.u32 	%r59, [d_num_targets];
	min.s32 	%r5, %r59, 256;
	mul.lo.s32 	%r6, %r5, 20;
	setp.ge.s32 	%p1, %r327, %r6;
	@%p1 bra 	$L__BB0_7;
	add.s32 	%r60, %r327, %r1;
	max.u32 	%r61, %r6, %r60;
	setp.lt.u32 	%p2, %r60, %r6;
	selp.u32 	%r62, 1, 0, %p2;
	add.s32 	%r63, %r60, %r62;
	sub.s32 	%r64, %r61, %r63;
	div.u32 	%r65, %r64, %r1;
	add.s32 	%r7, %r65, %r62;
	and.b32  	%r66, %r7, 3;
	setp.eq.s32 	%p3, %r66, 3;
	@%p3 bra 	$L__BB0_4;
	add.s32 	%r68, %r7, 1;
	and.b32  	%r8, %r68, 3;
	mov.b32 	%r326, 0;
	mov.u64 	%rd12, d_target_hashes;
$L__BB0_3:
	.pragma "nounroll";
	mul.hi.u32 	%r69, %r327, -858993459;
	shr.u32 	%r70, %r69, 4;
	mul.lo.s32 	%r71, %r70, 20;
	sub.s32 	%r72, %r327, %r71;
	mul.wide.u32 	%rd11, %r70, 20;
	add.s64 	%rd13, %rd12, %rd11;
	cvt.u64.u32 	%rd14, %r72;
	add.s64 	%rd15, %rd13, %rd14;
	ld.const.u8 	%rs210, [%rd15];
	mov.u32 	%r73, _ZZ27bruteforce_kernel_unlimitedP6ResultPiyyE9s_targets;
	add.s32 	%r74, %r73, %r71;
	add.s32 	%r75, %r74, %r72;
	st.shared.u8 	[%r75], %rs210;
	add.s32 	%r327, %r327, %r1;
	add.s32 	%r326, %r326, 1;
	setp.ne.s32 	%p4, %r326, %r8;
	@%p4 bra 	$L__BB0_3;
$L__BB0_4:
	setp.lt.u32 	%p5, %r7, 3;
	@%p5 bra 	$L__BB0_7;
	mov.u64 	%rd17, d_target_hashes;
	mov.u32 	%r80, _ZZ27bruteforce_kernel_unlimitedP6ResultPiyyE9s_targets;
$L__BB0_6:
	mul.hi.u32 	%r76, %r327, -858993459;
	shr.u32 	%r77, %r76, 4;
	mul.lo.s32 	%r78, %r77, 20;
	sub.s32 	%r79, %r327, %r78;
	mul.wide.u32 	%rd16, %r77, 20;
	add.s64 	%rd18, %rd17, %rd16;
	cvt.u64.u32 	%rd19, %r79;
	add.s64 	%rd20, %rd18, %rd19;
	ld.const.u8 	%rs211, [%rd20];
	add.s32 	%r81, %r80, %r78;
	add.s32 	%r82, %r81, %r79;
	st.shared.u8 	[%r82], %rs211;
	add.s32 	%r83, %r327, %r1;
	mul.hi.u32 	%r84, %r83, -858993459;
	shr.u32 	%r85, %r84, 4;
	mul.lo.s32 	%r86, %r85, 20;
	sub.s32 	%r87, %r83, %r86;
	mul.wide.u32 	%rd21, %r85, 20;
	add.s64 	%rd22, %rd17, %rd21;
	cvt.u64.u32 	%rd23, %r87;
	add.s64 	%rd24, %rd22, %rd23;
	ld.const.u8 	%rs212, [%rd24];
	add.s32 	%r88, %r80, %r86;
	add.s32 	%r89, %r88, %r87;
	st.shared.u8 	[%r89], %rs212;
	add.s32 	%r90, %r83, %r1;
	mul.hi.u32 	%r91, %r90, -858993459;
	shr.u32 	%r92, %r91, 4;
	mul.lo.s32 	%r93, %r92, 20;
	sub.s32 	%r94, %r90, %r93;
	mul.wide.u32 	%rd25, %r92, 20;
	add.s64 	%rd26, %rd17, %rd25;
	cvt.u64.u32 	%rd27, %r94;
	add.s64 	%rd28, %rd26, %rd27;
	ld.const.u8 	%rs213, [%rd28];
	add.s32 	%r95, %r80, %r93;
	add.s32 	%r96, %r95, %r94;
	st.shared.u8 	[%r96], %rs213;
	add.s32 	%r97, %r90, %r1;
	mul.hi.u32 	%r98, %r97, -858993459;
	shr.u32 	%r99, %r98, 4;
	mul.lo.s32 	%r100, %r99, 20;
	sub.s32 	%r101, %r97, %r100;
	mul.wide.u32 	%rd29, %r99, 20;
	add.s64 	%rd30, %rd17, %rd29;
	cvt.u64.u32 	%rd31, %r101;
	add.s64 	%rd32, %rd30, %rd31;
	ld.const.u8 	%rs214, [%rd32];
	add.s32 	%r102, %r80, %r100;
	add.s32 	%r103, %r102, %r101;
	st.shared.u8 	[%r103], %rs214;
	add.s32 	%r327, %r97, %r1;
	setp.lt.s32 	%p6, %r327, %r6;
	@%p6 bra 	$L__BB0_6;
$L__BB0_7:
	bar.sync 	0;
	cvt.s64.s32 	%rd2, %r3;
	add.s64 	%rd33, %rd8, %rd2;
	mad.lo.s64 	%rd34, %rd9, 1234567, %rd33;
	cvt.u32.u64 	%r104, %rd34;
	xor.b32  	%r105, %r104, -1429050551;
	mul.lo.s32 	%r106, %r105, 1099087573;
	{ .reg .b32 tmp; mov.b64 {tmp, %r107}, %rd34; }
	xor.b32  	%r108, %r107, -136515619;
	mul.lo.s32 	%r109, %r108, -1703105765;
	add.s32 	%r110, %r106, %r109;
	add.s32 	%r330, %r110, 6615241;
	add.s32 	%r331, %r106, 123456789;
	xor.b32  	%r332, %r106, 362436069;
	add.s32 	%r333, %r109, 521288629;
	xor.b32  	%r334, %r109, 88675123;
	add.s32 	%r335, %r106, 5783321;
	setp.gt.s32 	%p7, %r59, 0;
	@%p7 bra 	$L__BB0_75;
	ld.const.u8 	%rs1, [d_secp256k1_n+31];
	ld.const.u8 	%rs2, [d_secp256k1_n+30];
	ld.const.u8 	%rs3, [d_secp256k1_n+29];
	ld.const.u8 	%rs4, [d_secp256k1_n+28];
	ld.const.u8 	%rs5, [d_secp256k1_n+27];
	ld.const.u8 	%rs6, [d_secp256k1_n+26];
	ld.const.u8 	%rs7, [d_secp256k1_n+25];
	ld.const.u8 	%rs8, [d_secp256k1_n+24];
	ld.const.u8 	%rs9, [d_secp256k1_n+23];
	ld.const.u8 	%rs10, [d_secp256k1_n+22];
	ld.const.u8 	%rs11, [d_secp256k1_n+21];
	ld.const.u8 	%rs12, [d_secp256k1_n+20];
	ld.const.u8 	%rs13, [d_secp256k1_n+19];
	ld.const.u8 	%rs14, [d_secp256k1_n+18];
	ld.const.u8 	%rs15, [d_secp256k1_n+17];
	ld.const.u8 	%rs16, [d_secp256k1_n+16];
	ld.const.u8 	%rs17, [d_secp256k1_n+15];
	ld.const.u8 	%rs18, [d_secp256k1_n+14];
	ld.const.u8 	%rs19, [d_secp256k1_n+13];
	ld.const.u8 	%rs20, [d_secp256k1_n+12];
	ld.const.u8 	%rs21, [d_secp256k1_n+11];
	ld.const.u8 	%rs22, [d_secp256k1_n+10];
	ld.const.u8 	%rs23, [d_secp256k1_n+9];
	ld.const.u8 	%rs24, [d_secp256k1_n+8];
	ld.const.u8 	%rs25, [d_secp256k1_n+7];
	ld.const.u8 	%rs26, [d_secp256k1_n+6];
	ld.const.u8 	%rs27, [d_secp256k1_n+5];
	ld.const.u8 	%rs28, [d_secp256k1_n+4];
	ld.const.u8 	%rs29, [d_secp256k1_n+3];
	ld.const.u8 	%rs30, [d_secp256k1_n+2];
	ld.const.u8 	%rs31, [d_secp256k1_n+1];
	mov.b32 	%r338, 0;
	ld.const.u8 	%rs32, [d_secp256k1_n];
$L__BB0_9:
	shr.u32 	%r112, %r331, 2;
	xor.b32  	%r113, %r112, %r331;
	shl.b32 	%r114, %r335, 4;
	shl.b32 	%r115, %r113, 1;
	xor.b32  	%r116, %r114, %r115;
	xor.b32  	%r117, %r116, %r335;
	xor.b32  	%r118, %r117, %r113;
	add.s32 	%r119, %r330, %r118;
	add.s32 	%r120, %r119, 362437;
	shr.u32 	%r121, %r332, 2;
	xor.b32  	%r122, %r121, %r332;
	shl.b32 	%r123, %r118, 4;
	shl.b32 	%r124, %r122, 1;
	xor.b32  	%r125, %r123, %r124;
	xor.b32  	%r126, %r125, %r118;
	xor.b32  	%r128, %r126, %r122;
	add.s32 	%r129, %r330, %r128;
	add.s32 	%r130, %r129, 724874;
	shr.u32 	%r131, %r333, 2;
	xor.b32  	%r132, %r131, %r333;
	shl.b32 	%r133, %r128, 4;
	shl.b32 	%r134, %r132, 1;
	xor.b32  	%r135, %r133, %r134;
	xor.b32  	%r136, %r135, %r128;
	xor.b32  	%r137, %r136, %r132;
	add.s32 	%r138, %r330, %r137;
	add.s32 	%r139, %r138, 1087311;
	shr.u32 	%r140, %r334, 2;
	xor.b32  	%r141, %r140, %r334;
	shl.b32 	%r142, %r137, 4;
	shl.b32 	%r143, %r141, 1;
	xor.b32  	%r144, %r142, %r143;
	xor.b32  	%r145, %r144, %r137;
	xor.b32  	%r331, %r145, %r141;
	add.s32 	%r146, %r330, %r331;
	add.s32 	%r147, %r146, 1449748;
	shr.u32 	%r148, %r335, 2;
	xor.b32  	%r149, %r148, %r335;
	shl.b32 	%r150, %r331, 4;
	shl.b32 	%r151, %r149, 1;
	xor.b32  	%r152, %r150, %r151;
	xor.b32  	%r153, %r152, %r331;
	xor.b32  	%r332, %r153, %r149;
	add.s32 	%r154, %r330, %r332;
	add.s32 	%r155, %r154, 1812185;
	shr.u32 	%r156, %r118, 2;
	xor.b32  	%r157, %r156, %r118;
	shl.b32 	%r158, %r332, 4;
	shl.b32 	%r159, %r157, 1;
	xor.b32  	%r160, %r158, %r159;
	xor.b32  	%r161, %r160, %r332;
	xor.b32  	%r333, %r161, %r157;
	add.s32 	%r163, %r330, %r333;
	add.s32 	%r164, %r163, 2174622;
	shr.u32 	%r165, %r128, 2;
	xor.b32  	%r166, %r165, %r128;
	shl.b32 	%r167, %r333, 4;
	shl.b32 	%r168, %r166, 1;
	xor.b32  	%r169, %r167, %r168;
	xor.b32  	%r170, %r169, %r333;
	xor.b32  	%r334, %r170, %r166;
	add.s32 	%r171, %r330, %r334;
	add.s32 	%r172, %r171, 2537059;
	shr.u32 	%r173, %r137, 2;
	xor.b32  	%r174, %r173, %r137;
	shl.b32 	%r175, %r334, 4;
	shl.b32 	%r176, %r174, 1;
	xor.b32  	%r177, %r175, %r176;
	xor.b32  	%r178, %r177, %r334;
	xor.b32  	%r335, %r178, %r174;
	add.s32 	%r330, %r330, 2899496;
	add.s32 	%r179, %r335, %r330;
	shr.u32 	%r180, %r120, 24;
	cvt.u16.u32 	%rs215, %r180;
	and.b16  	%rs216, %rs215, 255;
	cvt.u16.u32 	%rs144, %r130;
	and.b16  	%rs217, %rs144, 255;
	shr.u32 	%r182, %r130, 8;
	cvt.u16.u32 	%rs145, %r182;
	and.b16  	%rs218, %rs145, 255;
	{ .reg .b16 tmp; mov.b32 {tmp, %rs146}, %r130; }
	and.b16  	%rs219, %rs146, 255;
	shr.u32 	%r183, %r130, 24;
	cvt.u16.u32 	%rs147, %r183;
	cvt.u16.u32 	%rs148, %r139;
	and.b16  	%rs220, %rs148, 255;
	shr.u32 	%r184, %r139, 8;
	cvt.u16.u32 	%rs149, %r184;
	and.b16  	%rs221, %rs149, 255;
	{ .reg .b16 tmp; mov.b32 {tmp, %rs150}, %r139; }
	and.b16  	%rs222, %rs150, 255;
	shr.u32 	%r185, %r139, 24;
	cvt.u16.u32 	%rs151, %r185;
	cvt.u16.u32 	%rs152, %r147;
	and.b16  	%rs223, %rs152, 255;
	shr.u32 	%r186, %r147, 8;
	cvt.u16.u32 	%rs153, %r186;
	and.b16  	%rs224, %rs153, 255;
	{ .reg .b16 tmp; mov.b32 {tmp, %rs154}, %r147; }
	and.b16  	%rs225, %rs154, 255;
	shr.u32 	%r187, %r147, 24;
	cvt.u16.u32 	%rs155, %r187;
	cvt.u16.u32 	%rs156, %r155;
	and.b16  	%rs226, %rs156, 255;
	shr.u32 	%r188, %r155, 8;
	cvt.u16.u32 	%rs157, %r188;
	and.b16  	%rs227, %rs157, 255;
	{ .reg .b16 tmp; mov.b32 {tmp, %rs158}, %r155; }
	and.b16  	%rs228, %rs158, 255;
	shr.u32 	%r189, %r155, 24;
	cvt.u16.u32 	%rs159, %r189;
	cvt.u16.u32 	%rs160, %r164;
	and.b16  	%rs229, %rs160, 255;
	shr.u32 	%r190, %r164, 8;
	cvt.u16.u32 	%rs161, %r190;
	and.b16  	%rs230, %rs161, 255;
	{ .reg .b16 tmp; mov.b32 {tmp, %rs162}, %r164; }
	and.b16  	%rs231, %rs162, 255;
	shr.u32 	%r191, %r164, 24;
	cvt.u16.u32 	%rs163, %r191;
	cvt.u16.u32 	%rs164, %r172;
	and.b16  	%rs232, %rs164, 255;
	shr.u32 	%r192, %r172, 8;
	cvt.u16.u32 	%rs165, %r192;
	and.b16  	%rs233, %rs165, 255;
	{ .reg .b16 tmp; mov.b32 {tmp, %rs166}, %r172; }
	and.b16  	%rs234, %rs166, 255;
	shr.u32 	%r193, %r172, 24;
	cvt.u16.u32 	%rs167, %r193;
	cvt.u16.u32 	%rs168, %r179;
	and.b16  	%rs235, %rs168, 255;
	shr.u32 	%r194, %r179, 8;
	cvt.u16.u32 	%rs169, %r194;
	and.b16  	%rs236, %rs169, 255;
	{ .reg .b16 tmp; mov.b32 {tmp, %rs170}, %r179; }
	and.b16  	%rs237, %rs170, 255;
	shr.u32 	%r195, %r179, 24;
	cvt.u16.u32 	%rs171, %r195;
	xor.b32  	%r196, %r120, %r3;
	cvt.u16.u32 	%rs172, %r196;
	shr.u32 	%r197, %r196, 8;
	cvt.u16.u32 	%rs173, %r197;
	shr.u32 	%r199, %r196, 16;
	cvt.u16.u32 	%rs174, %r199;
	cvt.u64.u32 	%rd35, %r338;
	add.s64 	%rd36, %rd9, %rd35;
	cvt.u16.u64 	%rs175, %rd36;
	and.b16  	%rs238, %rs175, 255;
	xor.b16  	%rs176, %rs215, %rs175;
	or.b16  	%rs239, %rs172, %rs173;
	or.b16  	%rs240, %rs239, %rs174;
	and.b16  	%rs241, %rs240, 255;
	setp.eq.s16 	%p8, %rs241, 0;
	setp.eq.s16 	%p9, %rs216, %rs238;
	and.pred  	%p10, %p8, %p9;
	setp.eq.s16 	%p11, %rs217, 0;
	and.pred  	%p12, %p10, %p11;
	setp.eq.s16 	%p13, %rs218, 0;
	and.pred  	%p14, %p12, %p13;
	setp.eq.s16 	%p15, %rs219, 0;
	and.pred  	%p16, %p14, %p15;
	setp.lt.u32 	%p17, %r130, 16777216;
	and.pred  	%p18, %p16, %p17;
	setp.eq.s16 	%p19, %rs220, 0;
	and.pred  	%p20, %p18, %p19;
	setp.eq.s16 	%p21, %rs221, 0;
	and.pred  	%p22, %p20, %p21;
	setp.eq.s16 	%p23, %rs222, 0;
	and.pred  	%p24, %p22, %p23;
	setp.lt.u32 	%p25, %r139, 16777216;
	and.pred  	%p26, %p24, %p25;
	setp.eq.s16 	%p27, %rs223, 0;
	and.pred  	%p28, %p26, %p27;
	setp.eq.s16 	%p29, %rs224, 0;
	and.pred  	%p30, %p28, %p29;
	setp.eq.s16 	%p31, %rs225, 0;
	and.pred  	%p32, %p30, %p31;
	setp.lt.u32 	%p33, %r147, 16777216;
	and.pred  	%p34, %p32, %p33;
	setp.eq.s16 	%p35, %rs226, 0;
	and.pred  	%p36, %p34, %p35;
	setp.eq.s16 	%p37, %rs227, 0;
	and.pred  	%p38, %p36, %p37;
	setp.eq.s16 	%p39, %rs228, 0;
	and.pred  	%p40, %p38, %p39;
	setp.lt.u32 	%p41, %r155, 16777216;
	and.pred  	%p42, %p40, %p41;
	setp.eq.s16 	%p43, %rs229, 0;
	and.pred  	%p44, %p42, %p43;
	setp.eq.s16 	%p45, %rs230, 0;
	and.pred  	%p46, %p44, %p45;
	setp.eq.s16 	%p47, %rs231, 0;
	and.pred  	%p48, %p46, %p47;
	setp.lt.u32 	%p49, %r164, 16777216;
	and.pred  	%p50, %p48, %p49;
	setp.eq.s16 	%p51, %rs232, 0;
	and.pred  	%p52, %p50, %p51;
	setp.eq.s16 	%p53, %rs233, 0;
	and.pred  	%p54, %p52, %p53;
	setp.eq.s16 	%p55, %rs234, 0;
	and.pred  	%p56, %p54, %p55;
	setp.lt.u32 	%p57, %r172, 16777216;
	and.pred  	%p58, %p56, %p57;
	setp.eq.s16 	%p59, %rs235, 0;
	and.pred  	%p60, %p58, %p59;
	setp.eq.s16 	%p61, %rs236, 0;
	and.pred  	%p62, %p60, %p61;
	setp.eq.s16 	%p63, %rs237, 0;
	and.pred  	%p64, %p62, %p63;
	setp.lt.u32 	%p65, %r179, 16777216;
	and.pred  	%p66, %p64, %p65;
	@%p66 bra 	$L__BB0_74;
	setp.gt.u16 	%p67, %rs1, %rs171;
	@%p67 bra 	$L__BB0_72;
	setp.lt.u16 	%p68, %rs1, %rs171;
	@%p68 bra 	$L__BB0_74;
	setp.gt.u16 	%p69, %rs2, %rs237;
	@%p69 bra 	$L__BB0_72;
	setp.lt.u16 	%p70, %rs2, %rs237;
	@%p70 bra 	$L__BB0_74;
	setp.gt.u16 	%p71, %rs3, %rs236;
	@%p71 bra 	$L__BB0_72;
	setp.lt.u16 	%p72, %rs3, %rs236;
	@%p72 bra 	$L__BB0_74;
	setp.gt.u16 	%p73, %rs4, %rs235;
	@%p73 bra 	$L__BB0_72;
	setp.lt.u16 	%p74, %rs4, %rs235;
	@%p74 bra 	$L__BB0_74;
	setp.gt.u16 	%p75, %rs5, %rs167;
	@%p75 bra 	$L__BB0_72;
	setp.lt.u16 	%p76, %rs5, %rs167;
	@%p76 bra 	$L__BB0_74;
	setp.gt.u16 	%p77, %rs6, %rs234;
	@%p77 bra 	$L__BB0_72;
	setp.lt.u16 	%p78, %rs6, %rs234;
	@%p78 bra 	$L__BB0_74;
	setp.gt.u16 	%p79, %rs7, %rs233;
	@%p79 bra 	$L__BB0_72;
	setp.lt.u16 	%p80, %rs7, %rs233;
	@%p80 bra 	$L__BB0_74;
	setp.gt.u16 	%p81, %rs8, %rs232;
	@%p81 bra 	$L__BB0_72;
	setp.lt.u16 	%p82, %rs8, %rs232;
	@%p82 bra 	$L__BB0_74;
	setp.gt.u16 	%p83, %rs9, %rs163;
	@%p83 bra 	$L__BB0_72;
	setp.lt.u16 	%p84, %rs9, %rs163;
	@%p84 bra 	$L__BB0_74;
	setp.gt.u16 	%p85, %rs10, %rs231;
	@%p85 bra 	$L__BB0_72;
	setp.lt.u16 	%p86, %rs10, %rs231;
	@%p86 bra 	$L__BB0_74;
	setp.gt.u16 	%p87, %rs11, %rs230;
	@%p87 bra 	$L__BB0_72;
	setp.lt.u16 	%p88, %rs11, %rs230;
	@%p88 bra 	$L__BB0_74;
	and.b16  	%rs280, %rs160, 255;
	setp.gt.u16 	%p89, %rs12, %rs280;
	@%p89 bra 	$L__BB0_72;
	setp.lt.u16 	%p90, %rs12, %rs280;
	@%p90 bra 	$L__BB0_74;
	setp.gt.u16 	%p91, %rs13, %rs159;
	@%p91 bra 	$L__BB0_72;
	setp.lt.u16 	%p92, %rs13, %rs159;
	@%p92 bra 	$L__BB0_74;
	and.b16  	%rs286, %rs158, 255;
	setp.gt.u16 	%p93, %rs14, %rs286;
	@%p93 bra 	$L__BB0_72;
	setp.lt.u16 	%p94, %rs14, %rs286;
	@%p94 bra 	$L__BB0_74;
	and.b16  	%rs290, %rs157, 255;
	setp.gt.u16 	%p95, %rs15, %rs290;
	@%p95 bra 	$L__BB0_72;
	setp.lt.u16 	%p96, %rs15, %rs290;
	@%p96 bra 	$L__BB0_74;
	and.b16  	%rs294, %rs156, 255;
	setp.gt.u16 	%p97, %rs16, %rs294;
	@%p97 bra 	$L__BB0_72;
	setp.lt.u16 	%p98, %rs16, %rs294;
	@%p98 bra 	$L__BB0_74;
	setp.gt.u16 	%p99, %rs17, %rs155;
	@%p99 bra 	$L__BB0_72;
	setp.lt.u16 	%p100, %rs17, %rs155;
	@%p100 bra 	$L__BB0_74;
	and.b16  	%rs300, %rs154, 255;
	setp.gt.u16 	%p101, %rs18, %rs300;
	@%p101 bra 	$L__BB0_72;
	setp.lt.u16 	%p102, %rs18, %rs300;
	@%p102 bra 	$L__BB0_74;
	and.b16  	%rs304, %rs153, 255;
	setp.gt.u16 	%p103, %rs19, %rs304;
	@%p103 bra 	$L__BB0_72;
	setp.lt.u16 	%p104, %rs19, %rs304;
	@%p104 bra 	$L__BB0_74;
	and.b16  	%rs308, %rs152, 255;
	setp.gt.u16 	%p105, %rs20, %rs308;
	@%p105 bra 	$L__BB0_72;
	setp.lt.u16 	%p106, %rs20, %rs308;
	@%p106 bra 	$L__BB0_74;
	setp.gt.u16 	%p107, %rs21, %rs151;
	@%p107 bra 	$L__BB0_72;
	setp.lt.u16 	%p108, %rs21, %rs151;
	@%p108 bra 	$L__BB0_74;
	and.b16  	%rs314, %rs150, 255;
	setp.gt.u16 	%p109, %rs22, %rs314;
	@%p109 bra 	$L__BB0_72;
	setp.lt.u16 	%p110, %rs22, %rs314;
	@%p110 bra 	$L__BB0_74;
	and.b16  	%rs318, %rs149, 255;
	setp.gt.u16 	%p111, %rs23, %rs318;
	@%p111 bra 	$L__BB0_72;
	setp.lt.u16 	%p112, %rs23, %rs318;
	@%p112 bra 	$L__BB0_74;
	and.b16  	%rs322, %rs148, 255;
	setp.gt.u16 	%p113, %rs24, %rs322;
	@%p113 bra 	$L__BB0_72;
	setp.lt.u16 	%p114, %rs24, %rs322;
	@%p114 bra 	$L__BB0_74;
	setp.gt.u16 	%p115, %rs25, %rs147;
	@%p115 bra 	$L__BB0_72;
	setp.lt.u16 	%p116, %rs25, %rs147;
	@%p116 bra 	$L__BB0_74;
	and.b16  	%rs328, %rs146, 255;
	setp.gt.u16 	%p117, %rs26, %rs328;
	@%p117 bra 	$L__BB0_72;
	setp.lt.u16 	%p118, %rs26, %rs328;
	@%p118 bra 	$L__BB0_74;
	and.b16  	%rs332, %rs145, 255;
	setp.gt.u16 	%p119, %rs27, %rs332;
	@%p119 bra 	$L__BB0_72;
	setp.lt.u16 	%p120, %rs27, %rs332;
	@%p120 bra 	$L__BB0_74;
	and.b16  	%rs336, %rs144, 255;
	setp.gt.u16 	%p121, %rs28, %rs336;
	@%p121 bra 	$L__BB0_72;
	setp.lt.u16 	%p122, %rs28, %rs336;
	@%p122 bra 	$L__BB0_74;
	and.b16  	%rs341, %rs176, 255;
	setp.lt.u16 	%p123, %rs341, %rs29;
	@%p123 bra 	$L__BB0_72;
	setp.gt.u16 	%p124, %rs341, %rs29;
	@%p124 bra 	$L__BB0_74;
	and.b16  	%rs344, %rs174, 255;
	setp.gt.u16 	%p125, %rs30, %rs344;
	@%p125 bra 	$L__BB0_72;
	setp.lt.u16 	%p126, %rs30, %rs344;
	@%p126 bra 	$L__BB0_74;
	and.b16  	%rs348, %rs173, 255;
	setp.gt.u16 	%p127, %rs31, %rs348;
	@%p127 bra 	$L__BB0_72;
	setp.lt.u16 	%p128, %rs31, %rs348;
	and.b16  	%rs352, %rs172, 255;
	setp.lt.u16 	%p129, %rs32, %rs352;
	or.pred  	%p130, %p128, %p129;
	@%p130 bra 	$L__BB0_74;
$L__BB0_72:
	and.b16  	%rs354, %rs172, 1;
	or.b16  	%rs177, %rs354, 2;
	xor.b16  	%rs178, %rs172, %rs175;
	add.s16 	%rs355, %rs175, 13;
	xor.b16  	%rs179, %rs355, %rs173;
	add.s16 	%rs356, %rs175, 26;
	xor.b16  	%rs180, %rs356, %rs174;
	add.s16 	%rs357, %rs175, 39;
	xor.b16  	%rs181, %rs176, %rs357;
	add.s16 	%rs358, %rs175, 52;
	xor.b16  	%rs182, %rs358, %rs144;
	add.s16 	%rs359, %rs175, 65;
	xor.b16  	%rs183, %rs359, %rs145;
	add.s16 	%rs360, %rs175, 78;
	xor.b16  	%rs184, %rs360, %rs146;
	add.s16 	%rs361, %rs175, 91;
	xor.b16  	%rs185, %rs361, %rs147;
	add.s16 	%rs362, %rs175, 104;
	xor.b16  	%rs186, %rs362, %rs148;
	add.s16 	%rs363, %rs175, 117;
	xor.b16  	%rs187, %rs363, %rs149;
	add.s16 	%rs364, %rs175, -126;
	xor.b16  	%rs188, %rs364, %rs150;
	add.s16 	%rs365, %rs175, -113;
	xor.b16  	%rs189, %rs365, %rs151;
	add.s16 	%rs366, %rs175, -100;
	xor.b16  	%rs190, %rs366, %rs152;
	add.s16 	%rs367, %rs175, -87;
	xor.b16  	%rs191, %rs367, %rs153;
	add.s16 	%rs368, %rs175, -74;
	xor.b16  	%rs192, %rs368, %rs154;
	add.s16 	%rs369, %rs175, -61;
	xor.b16  	%rs193, %rs369, %rs155;
	add.s16 	%rs370, %rs175, -48;
	xor.b16  	%rs194, %rs370, %rs156;
	add.s16 	%rs371, %rs175, -35;
	xor.b16  	%rs195, %rs371, %rs157;
	add.s16 	%rs372, %rs175, -22;
	xor.b16  	%rs196, %rs372, %rs158;
	add.s16 	%rs373, %rs175, -9;
	xor.b16  	%rs197, %rs373, %rs159;
	add.s16 	%rs374, %rs175, 4;
	xor.b16  	%rs198, %rs374, %rs160;
	add.s16 	%rs375, %rs175, 17;
	xor.b16  	%rs199, %rs375, %rs161;
	add.s16 	%rs376, %rs175, 30;
	xor.b16  	%rs200, %rs376, %rs162;
	add.s16 	%rs377, %rs175, 43;
	xor.b16  	%rs201, %rs377, %rs163;
	add.s16 	%rs378, %rs175, 56;
	xor.b16  	%rs202, %rs378, %rs164;
	add.s16 	%rs379, %rs175, 69;
	xor.b16  	%rs203, %rs379, %rs165;
	add.s16 	%rs380, %rs175, 82;
	xor.b16  	%rs204, %rs380, %rs166;
	add.s16 	%rs381, %rs175, 95;
	xor.b16  	%rs205, %rs381, %rs167;
	add.s16 	%rs382, %rs175, 108;
	xor.b16  	%rs206, %rs382, %rs168;
	add.s16 	%rs383, %rs175, 121;
	xor.b16  	%rs207, %rs383, %rs169;
	add.s16 	%rs384, %rs175, -122;
	xor.b16  	%rs208, %rs384, %rs170;
	add.s16 	%rs385, %rs175, -109;
	xor.b16  	%rs209, %rs385, %rs171;
	mov.b32 	%r345, 0;
$L__BB0_73:
	cvt.u64.u32 	%rd37, %r345;
	add.s64 	%rd38, %rd1, %rd37;
	cvt.u16.u32 	%rs386, %r345;
	mad.lo.s16 	%rs387, %rs386, 17, %rs178;
	xor.b16  	%rs388, %rs387, %rs177;
	mad.lo.s16 	%rs389, %rs386, 34, %rs179;
	xor.b16  	%rs390, %rs389, %rs388;
	mad.lo.s16 	%rs391, %rs386, 51, %rs180;
	xor.b16  	%rs392, %rs391, %rs390;
	mad.lo.s16 	%rs393, %rs386, 68, %rs181;
	xor.b16  	%rs394, %rs393, %rs392;
	mad.lo.s16 	%rs395, %rs386, 85, %rs182;
	xor.b16  	%rs396, %rs395, %rs394;
	mad.lo.s16 	%rs397, %rs386, 102, %rs183;
	xor.b16  	%rs398, %rs397, %rs396;
	mad.lo.s16 	%rs399, %rs386, 119, %rs184;
	xor.b16  	%rs400, %rs399, %rs398;
	mad.lo.s16 	%rs401, %rs386, -120, %rs185;
	xor.b16  	%rs402, %rs401, %rs400;
	mad.lo.s16 	%rs403, %rs386, -103, %rs186;
	xor.b16  	%rs404, %rs403, %rs402;
	mad.lo.s16 	%rs405, %rs386, -86, %rs187;
	xor.b16  	%rs406, %rs405, %rs404;
	mad.lo.s16 	%rs407, %rs386, -69, %rs188;
	xor.b16  	%rs408, %rs407, %rs406;
	mad.lo.s16 	%rs409, %rs386, -52, %rs189;
	xor.b16  	%rs410, %rs409, %rs408;
	mad.lo.s16 	%rs411, %rs386, -35, %rs190;
	xor.b16  	%rs412, %rs411, %rs410;
	mad.lo.s16 	%rs413, %rs386, -18, %rs191;
	xor.b16  	%rs414, %rs413, %rs412;
	sub.s16 	%rs415, %rs192, %rs386;
	xor.b16  	%rs416, %rs415, %rs414;
	shl.b16 	%rs417, %rs386, 4;
	add.s16 	%rs418, %rs193, %rs417;
	xor.b16  	%rs419, %rs418, %rs416;
	mad.lo.s16 	%rs420, %rs386, 33, %rs194;
	xor.b16  	%rs421, %rs420, %rs419;
	mad.lo.s16 	%rs422, %rs386, 50, %rs195;
	xor.b16  	%rs423, %rs422, %rs421;
	mad.lo.s16 	%rs424, %rs386, 67, %rs196;
	xor.b16  	%rs425, %rs424, %rs423;
	mad.lo.s16 	%rs426, %rs386, 84, %rs197;
	xor.b16  	%rs427, %rs426, %rs425;
	mad.lo.s16 	%rs428, %rs386, 101, %rs198;
	xor.b16  	%rs429, %rs428, %rs427;
	mad.lo.s16 	%rs430, %rs386, 118, %rs199;
	xor.b16  	%rs431, %rs430, %rs429;
	mad.lo.s16 	%rs432, %rs386, -121, %rs200;
	xor.b16  	%rs433, %rs432, %rs431;
	mad.lo.s16 	%rs434, %rs386, -104, %rs201;
	xor.b16  	%rs435, %rs434, %rs433;
	mad.lo.s16 	%rs436, %rs386, -87, %rs202;
	xor.b16  	%rs437, %rs436, %rs435;
	mad.lo.s16 	%rs438, %rs386, -70, %rs203;
	xor.b16  	%rs439, %rs438, %rs437;
	mad.lo.s16 	%rs440, %rs386, -53, %rs204;
	xor.b16  	%rs441, %rs440, %rs439;
	mad.lo.s16 	%rs442, %rs386, -36, %rs205;
	xor.b16  	%rs443, %rs442, %rs441;
	mad.lo.s16 	%rs444, %rs386, -19, %rs206;
	xor.b16  	%rs445, %rs444, %rs443;
	shl.b16 	%rs446, %rs386, 1;
	sub.s16 	%rs447, %rs207, %rs446;
	xor.b16  	%rs448, %rs447, %rs445;
	mad.lo.s16 	%rs449, %rs386, 15, %rs208;
	xor.b16  	%rs450, %rs449, %rs448;
	shl.b16 	%rs451, %rs386, 5;
	add.s16 	%rs452, %rs209, %rs451;
	xor.b16  	%rs453, %rs452, %rs450;
	cvt.u32.u16 	%r202, %rs453;
	mad.lo.s32 	%r203, %r202, 31, %r345;
	st.local.u8 	[%rd38], %r203;
	add.s32 	%r345, %r345, 1;
	setp.ne.s32 	%p131, %r345, 20;
	@%p131 bra 	$L__BB0_73;
$L__BB0_74:
	add.s32 	%r338, %r338, 1;
	setp.ne.s32 	%p132, %r338, 128;
	@%p132 bra 	$L__BB0_9;
	bra.uni 	$L__BB0_166;
$L__BB0_75:
	ld.const.u8 	%rs33, [d_secp256k1_n+31];
	ld.const.u8 	%rs34, [d_secp256k1_n+30];
	ld.const.u8 	%rs35, [d_secp256k1_n+29];
	ld.const.u8 	%rs36, [d_secp256k1_n+28];
	ld.const.u8 	%rs37, [d_secp256k1_n+27];
	ld.const.u8 	%rs38, [d_secp256k1_n+26];
	ld.const.u8 	%rs39, [d_secp256k1_n+25];
	ld.const.u8 	%rs40, [d_secp256k1_n+24];
	ld.const.u8 	%rs41, [d_secp256k1_n+23];
	ld.const.u8 	%rs42, [d_secp256k1_n+22];
	ld.const.u8 	%rs43, [d_secp256k1_n+21];
	ld.const.u8 	%rs44, [d_secp256k1_n+20];
	ld.const.u8 	%rs45, [d_secp256k1_n+19];
	ld.const.u8 	%rs46, [d_secp256k1_n+18];
	ld.const.u8 	%rs47, [d_secp256k1_n+17];
	ld.const.u8 	%rs48, [d_secp256k1_n+16];
	ld.const.u8 	%rs49, [d_secp256k1_n+15];
	ld.const.u8 	%rs50, [d_secp256k1_n+14];
	ld.const.u8 	%rs51, [d_secp256k1_n+13];
	ld.const.u8 	%rs52, [d_secp256k1_n+12];
	ld.const.u8 	%rs53, [d_secp256k1_n+11];
	ld.const.u8 	%rs54, [d_secp256k1_n+10];
	ld.const.u8 	%rs55, [d_secp256k1_n+9];
	ld.const.u8 	%rs56, [d_secp256k1_n+8];
	ld.const.u8 	%rs57, [d_secp256k1_n+7];
	ld.const.u8 	%rs58, [d_secp256k1_n+6];
	ld.const.u8 	%rs59, [d_secp256k1_n+5];
	ld.const.u8 	%rs60, [d_secp256k1_n+4];
	ld.const.u8 	%rs61, [d_secp256k1_n+3];
	ld.const.u8 	%rs62, [d_secp256k1_n+2];
	mov.b32 	%r329, 0;
	ld.const.u8 	%rs63, [d_secp256k1_n+1];
$L__BB0_76:
	shr.u32 	%r205, %r331, 2;
	xor.b32  	%r206, %r205, %r331;
	shl.b32 	%r207, %r335, 4;
	shl.b32 	%r208, %r206, 1;
	xor.b32  	%r209, %r207, %r208;
	xor.b32  	%r210, %r209, %r335;
	xor.b32  	%r211, %r210, %r206;
	add.s32 	%r212, %r330, %r211;
	add.s32 	%r213, %r212, 362437;
	shr.u32 	%r214, %r332, 2;
	xor.b32  	%r215, %r214, %r332;
	shl.b32 	%r216, %r211, 4;
	shl.b32 	%r217, %r215, 1;
	xor.b32  	%r218, %r216, %r217;
	xor.b32  	%r219, %r218, %r211;
	xor.b32  	%r221, %r219, %r215;
	add.s32 	%r222, %r330, %r221;
	add.s32 	%r223, %r222, 724874;
	shr.u32 	%r224, %r333, 2;
	xor.b32  	%r225, %r224, %r333;
	shl.b32 	%r226, %r221, 4;
	shl.b32 	%r227, %r225, 1;
	xor.b32  	%r228, %r226, %r227;
	xor.b32  	%r229, %r228, %r221;
	xor.b32  	%r230, %r229, %r225;
	add.s32 	%r231, %r330, %r230;
	add.s32 	%r232, %r231, 1087311;
	shr.u32 	%r233, %r334, 2;
	xor.b32  	%r234, %r233, %r334;
	shl.b32 	%r235, %r230, 4;
	shl.b32 	%r236, %r234, 1;
	xor.b32  	%r237, %r235, %r236;
	xor.b32  	%r238, %r237, %r230;
	xor.b32  	%r331, %r238, %r234;
	add.s32 	%r239, %r330, %r331;
	add.s32 	%r240, %r239, 1449748;
	shr.u32 	%r241, %r335, 2;
	xor.b32  	%r242, %r241, %r335;
	shl.b32 	%r243, %r331, 4;
	shl.b32 	%r244, %r242, 1;
	xor.b32  	%r245, %r243, %r244;
	xor.b32  	%r246, %r245, %r331;
	xor.b32  	%r332, %r246, %r242;
	add.s32 	%r247, %r330, %r332;
	add.s32 	%r248, %r247, 1812185;
	shr.u32 	%r249, %r211, 2;
	xor.b32  	%r250, %r249, %r211;
	shl.b32 	%r251, %r332, 4;
	shl.b32 	%r252, %r250, 1;
	xor.b32  	%r253, %r251, %r252;
	xor.b32  	%r254, %r253, %r332;
	xor.b32  	%r333, %r254, %r250;
	add.s32 	%r256, %r330, %r333;
	add.s32 	%r257, %r256, 2174622;
	shr.u32 	%r258, %r221, 2;
	xor.b32  	%r259, %r258, %r221;
	shl.b32 	%r260, %r333, 4;
	shl.b32 	%r261, %r259, 1;
	xor.b32  	%r262, %r260, %r261;
	xor.b32  	%r263, %r262, %r333;
	xor.b32  	%r334, %r263, %r259;
	add.s32 	%r264, %r330, %r334;
	add.s32 	%r265, %r264, 2537059;
	shr.u32 	%r266, %r230, 2;
	xor.b32  	%r267, %r266, %r230;
	shl.b32 	%r268, %r334, 4;
	shl.b32 	%r269, %r267, 1;
	xor.b32  	%r270, %r268, %r269;
	xor.b32  	%r271, %r270, %r334;
	xor.b32  	%r335, %r271, %r267;
	add.s32 	%r330, %r330, 2899496;
	add.s32 	%r272, %r335, %r330;
	shr.u32 	%r273, %r213, 24;
	cvt.u16.u32 	%rs454, %r273;
	and.b16  	%rs455, %rs454, 255;
	cvt.u16.u32 	%rs64, %r223;
	and.b16  	%rs456, %rs64, 255;
	shr.u32 	%r275, %r223, 8;
	cvt.u16.u32 	%rs65, %r275;
	and.b16  	%rs457, %rs65, 255;
	{ .reg .b16 tmp; mov.b32 {tmp, %rs66}, %r223; }
	and.b16  	%rs458, %rs66, 255;
	shr.u32 	%r276, %r223, 24;
	cvt.u16.u32 	%rs67, %r276;
	cvt.u16.u32 	%rs68, %r232;
	and.b16  	%rs459, %rs68, 255;
	shr.u32 	%r277, %r232, 8;
	cvt.u16.u32 	%rs69, %r277;
	and.b16  	%rs460, %rs69, 255;
	{ .reg .b16 tmp; mov.b32 {tmp, %rs70}, %r232; }
	and.b16  	%rs461, %rs70, 255;
	shr.u32 	%r278, %r232, 24;
	cvt.u16.u32 	%rs71, %r278;
	cvt.u16.u32 	%rs72, %r240;
	and.b16  	%rs462, %rs72, 255;
	shr.u32 	%r279, %r240, 8;
	cvt.u16.u32 	%rs73, %r279;
	and.b16  	%rs463, %rs73, 255;
	{ .reg .b16 tmp; mov.b32 {tmp, %rs74}, %r240; }
	and.b16  	%rs464, %rs74, 255;
	shr.u32 	%r280, %r240, 24;
	cvt.u16.u32 	%rs75, %r280;
	cvt.u16.u32 	%rs76, %r248;
	and.b16  	%rs465, %rs76, 255;
	shr.u32 	%r281, %r248, 8;
	cvt.u16.u32 	%rs77, %r281;
	and.b16  	%rs466, %rs77, 255;
	{ .reg .b16 tmp; mov.b32 {tmp, %rs78}, %r248; }
	and.b16  	%rs467, %rs78, 255;
	shr.u32 	%r282, %r248, 24;
	cvt.u16.u32 	%rs79, %r282;
	cvt.u16.u32 	%rs80, %r257;
	and.b16  	%rs468, %rs80, 255;
	shr.u32 	%r283, %r257, 8;
	cvt.u16.u32 	%rs81, %r283;
	and.b16  	%rs469, %rs81, 255;
	{ .reg .b16 tmp; mov.b32 {tmp, %rs82}, %r257; }
	and.b16  	%rs470, %rs82, 255;
	shr.u32 	%r284, %r257, 24;
	cvt.u16.u32 	%rs83, %r284;
	cvt.u16.u32 	%rs84, %r265;
	and.b16  	%rs471, %rs84, 255;
	shr.u32 	%r285, %r265, 8;
	cvt.u16.u32 	%rs85, %r285;
	and.b16  	%rs472, %rs85, 255;
	{ .reg .b16 tmp; mov.b32 {tmp, %rs86}, %r265; }
	and.b16  	%rs473, %rs86, 255;
	shr.u32 	%r286, %r265, 24;
	cvt.u16.u32 	%rs87, %r286;
	cvt.u16.u32 	%rs88, %r272;
	and.b16  	%rs474, %rs88, 255;
	shr.u32 	%r287, %r272, 8;
	cvt.u16.u32 	%rs89, %r287;
	and.b16  	%rs475, %rs89, 255;
	{ .reg .b16 tmp; mov.b32 {tmp, %rs90}, %r272; }
	and.b16  	%rs476, %rs90, 255;
	shr.u32 	%r288, %r272, 24;
	cvt.u16.u32 	%rs91, %r288;
	xor.b32  	%r289, %r213, %r3;
	cvt.u16.u32 	%rs92, %r289;
	shr.u32 	%r290, %r289, 8;
	cvt.u16.u32 	%rs93, %r290;
	shr.u32 	%r292, %r289, 16;
	cvt.u16.u32 	%rs94, %r292;
	cvt.u64.u32 	%rd39, %r329;
	add.s64 	%rd3, %rd9, %rd39;
	cvt.u16.u64 	%rs95, %rd3;
	and.b16  	%rs477, %rs95, 255;
	xor.b16  	%rs96, %rs454, %rs95;
	or.b16  	%rs478, %rs92, %rs93;
	or.b16  	%rs479, %rs478, %rs94;
	and.b16  	%rs480, %rs479, 255;
	setp.eq.s16 	%p133, %rs480, 0;
	setp.eq.s16 	%p134, %rs455, %rs477;
	and.pred  	%p135, %p133, %p134;
	setp.eq.s16 	%p136, %rs456, 0;
	and.pred  	%p137, %p135, %p136;
	setp.eq.s16 	%p138, %rs457, 0;
	and.pred  	%p139, %p137, %p138;
	setp.eq.s16 	%p140, %rs458, 0;
	and.pred  	%p141, %p139, %p140;
	setp.lt.u32 	%p142, %r223, 16777216;
	and.pred  	%p143, %p141, %p142;
	setp.eq.s16 	%p144, %rs459, 0;
	and.pred  	%p145, %p143, %p144;
	setp.eq.s16 	%p146, %rs460, 0;
	and.pred  	%p147, %p145, %p146;
	setp.eq.s16 	%p148, %rs461, 0;
	and.pred  	%p149, %p147, %p148;
	setp.lt.u32 	%p150, %r232, 16777216;
	and.pred  	%p151, %p149, %p150;
	setp.eq.s16 	%p152, %rs462, 0;
	and.pred  	%p153, %p151, %p152;
	setp.eq.s16 	%p154, %rs463, 0;
	and.pred  	%p155, %p153, %p154;
	setp.eq.s16 	%p156, %rs464, 0;
	and.pred  	%p157, %p155, %p156;
	setp.lt.u32 	%p158, %r240, 16777216;
	and.pred  	%p159, %p157, %p158;
	setp.eq.s16 	%p160, %rs465, 0;
	and.pred  	%p161, %p159, %p160;
	setp.eq.s16 	%p162, %rs466, 0;
	and.pred  	%p163, %p161, %p162;
	setp.eq.s16 	%p164, %rs467, 0;
	and.pred  	%p165, %p163, %p164;
	setp.lt.u32 	%p166, %r248, 16777216;
	and.pred  	%p167, %p165, %p166;
	setp.eq.s16 	%p168, %rs468, 0;
	and.pred  	%p169, %p167, %p168;
	setp.eq.s16 	%p170, %rs469, 0;
	and.pred  	%p171, %p169, %p170;
	setp.eq.s16 	%p172, %rs470, 0;
	and.pred  	%p173, %p171, %p172;
	setp.lt.u32 	%p174, %r257, 16777216;
	and.pred  	%p175, %p173, %p174;
	setp.eq.s16 	%p176, %rs471, 0;
	and.pred  	%p177, %p175, %p176;
	setp.eq.s16 	%p178, %rs472, 0;
	and.pred  	%p179, %p177, %p178;
	setp.eq.s16 	%p180, %rs473, 0;
	and.pred  	%p181, %p179, %p180;
	setp.lt.u32 	%p182, %r265, 16777216;
	and.pred  	%p183, %p181, %p182;
	setp.eq.s16 	%p184, %rs474, 0;
	and.pred  	%p185, %p183, %p184;
	setp.eq.s16 	%p186, %rs475, 0;
	and.pred  	%p187, %p185, %p186;
	setp.eq.s16 	%p188, %rs476, 0;
	and.pred  	%p189, %p187, %p188;
	setp.lt.u32 	%p190, %r272, 16777216;
	and.pred  	%p191, %p189, %p190;
	@%p191 bra 	$L__BB0_165;
	setp.gt.u16 	%p192, %rs33, %rs91;
	@%p192 bra 	$L__BB0_139;
	setp.lt.u16 	%p193, %rs33, %rs91;
	@%p193 bra 	$L__BB0_165;
	setp.gt.u16 	%p194, %rs34, %rs476;
	@%p194 bra 	$L__BB0_139;
	setp.lt.u16 	%p195, %rs34, %rs476;
	@%p195 bra 	$L__BB0_165;
	setp.gt.u16 	%p196, %rs35, %rs475;
	@%p196 bra 	$L__BB0_139;
	setp.lt.u16 	%p197, %rs35, %rs475;
	@%p197 bra 	$L__BB0_165;
	setp.gt.u16 	%p198, %rs36, %rs474;
	@%p198 bra 	$L__BB0_139;
	setp.lt.u16 	%p199, %rs36, %rs474;
	@%p199 bra 	$L__BB0_165;
	setp.gt.u16 	%p200, %rs37, %rs87;
	@%p200 bra 	$L__BB0_139;
	setp.lt.u16 	%p201, %rs37, %rs87;
	@%p201 bra 	$L__BB0_165;
	setp.gt.u16 	%p202, %rs38, %rs473;
	@%p202 bra 	$L__BB0_139;
	setp.lt.u16 	%p203, %rs38, %rs473;
	@%p203 bra 	$L__BB0_165;
	and.b16  	%rs501, %rs85, 255;
	setp.gt.u16 	%p204, %rs39, %rs501;
	@%p204 bra 	$L__BB0_139;
	setp.lt.u16 	%p205, %rs39, %rs501;
	@%p205 bra 	$L__BB0_165;
	and.b16  	%rs505, %rs84, 255;
	setp.gt.u16 	%p206, %rs40, %rs505;
	@%p206 bra 	$L__BB0_139;
	setp.lt.u16 	%p207, %rs40, %rs505;
	@%p207 bra 	$L__BB0_165;
	setp.gt.u16 	%p208, %rs41, %rs83;
	@%p208 bra 	$L__BB0_139;
	setp.lt.u16 	%p209, %rs41, %rs83;
	@%p209 bra 	$L__BB0_165;
	and.b16  	%rs511, %rs82, 255;
	setp.gt.u16 	%p210, %rs42, %rs511;
	@%p210 bra 	$L__BB0_139;
	setp.lt.u16 	%p211, %rs42, %rs511;
	@%p211 bra 	$L__BB0_165;
	and.b16  	%rs515, %rs81, 255;
	setp.gt.u16 	%p212, %rs43, %rs515;
	@%p212 bra 	$L__BB0_139;
	setp.lt.u16 	%p213, %rs43, %rs515;
	@%p213 bra 	$L__BB0_165;
	and.b16  	%rs519, %rs80, 255;
	setp.gt.u16 	%p214, %rs44, %rs519;
	@%p214 bra 	$L__BB0_139;
	setp.lt.u16 	%p215, %rs44, %rs519;
	@%p215 bra 	$L__BB0_165;
	setp.gt.u16 	%p216, %rs45, %rs79;
	@%p216 bra 	$L__BB0_139;
	setp.lt.u16 	%p217, %rs45, %rs79;
	@%p217 bra 	$L__BB0_165;
	and.b16  	%rs525, %rs78, 255;
	setp.gt.u16 	%p218, %rs46, %rs525;
	@%p218 bra 	$L__BB0_139;
	setp.lt.u16 	%p219, %rs46, %rs525;
	@%p219 bra 	$L__BB0_165;
	and.b16  	%rs529, %rs77, 255;
	setp.gt.u16 	%p220, %rs47, %rs529;
	@%p220 bra 	$L__BB0_139;
	setp.lt.u16 	%p221, %rs47, %rs529;
	@%p221 bra 	$L__BB0_165;
	and.b16  	%rs533, %rs76, 255;
	setp.gt.u16 	%p222, %rs48, %rs533;
	@%p222 bra 	$L__BB0_139;
	setp.lt.u16 	%p223, %rs48, %rs533;
	@%p223 bra 	$L__BB0_165;
	setp.gt.u16 	%p224, %rs49, %rs75;
	@%p224 bra 	$L__BB0_139;
	setp.lt.u16 	%p225, %rs49, %rs75;
	@%p225 bra 	$L__BB0_165;
	and.b16  	%rs539, %rs74, 255;
	setp.gt.u16 	%p226, %rs50, %rs539;
	@%p226 bra 	$L__BB0_139;
	setp.lt.u16 	%p227, %rs50, %rs539;
	@%p227 bra 	$L__BB0_165;
	and.b16  	%rs543, %rs73, 255;
	setp.gt.u16 	%p228, %rs51, %rs543;
	@%p228 bra 	$L__BB0_139;
	setp.lt.u16 	%p229, %rs51, %rs543;
	@%p229 bra 	$L__BB0_165;
	and.b16  	%rs547, %rs72, 255;
	setp.gt.u16 	%p230, %rs52, %rs547;
	@%p230 bra 	$L__BB0_139;
	setp.lt.u16 	%p231, %rs52, %rs547;
	@%p231 bra 	$L__BB0_165;
	setp.gt.u16 	%p232, %rs53, %rs71;
	@%p232 bra 	$L__BB0_139;
	setp.lt.u16 	%p233, %rs53, %rs71;
	@%p233 bra 	$L__BB0_165;
	and.b16  	%rs553, %rs70, 255;
	setp.gt.u16 	%p234, %rs54, %rs553;
	@%p234 bra 	$L__BB0_139;
	setp.lt.u16 	%p235, %rs54, %rs553;
	@%p235 bra 	$L__BB0_165;
	and.b16  	%rs557, %rs69, 255;
	setp.gt.u16 	%p236, %rs55, %rs557;
	@%p236 bra 	$L__BB0_139;
	setp.lt.u16 	%p237, %rs55, %rs557;
	@%p237 bra 	$L__BB0_165;
	and.b16  	%rs561, %rs68, 255;
	setp.gt.u16 	%p238, %rs56, %rs561;
	@%p238 bra 	$L__BB0_139;
	setp.lt.u16 	%p239, %rs56, %rs561;
	@%p239 bra 	$L__BB0_165;
	setp.gt.u16 	%p240, %rs57, %rs67;
	@%p240 bra 	$L__BB0_139;
	setp.lt.u16 	%p241, %rs57, %rs67;
	@%p241 bra 	$L__BB0_165;
	and.b16  	%rs567, %rs66, 255;
	setp.gt.u16 	%p242, %rs58, %rs567;
	@%p242 bra 	$L__BB0_139;
	setp.lt.u16 	%p243, %rs58, %rs567;
	@%p243 bra 	$L__BB0_165;
	and.b16  	%rs571, %rs65, 255;
	setp.gt.u16 	%p244, %rs59, %rs571;
	@%p244 bra 	$L__BB0_139;
	setp.lt.u16 	%p245, %rs59, %rs571;
	@%p245 bra 	$L__BB0_165;
	and.b16  	%rs575, %rs64, 255;
	setp.gt.u16 	%p246, %rs60, %rs575;
	@%p246 bra 	$L__BB0_139;
	setp.lt.u16 	%p247, %rs60, %rs575;
	@%p247 bra 	$L__BB0_165;
	and.b16  	%rs580, %rs96, 255;
	setp.lt.u16 	%p248, %rs580, %rs61;
	@%p248 bra 	$L__BB0_139;
	setp.gt.u16 	%p249, %rs580, %rs61;
	@%p249 bra 	$L__BB0_165;
	and.b16  	%rs583, %rs94, 255;
	setp.gt.u16 	%p250, %rs62, %rs583;
	@%p250 bra 	$L__BB0_139;
	setp.lt.u16 	%p251, %rs62, %rs583;
	@%p251 bra 	$L__BB0_165;
	and.b16  	%rs587, %rs93, 255;
	setp.gt.u16 	%p252, %rs63, %rs587;
	@%p252 bra 	$L__BB0_139;
	setp.lt.u16 	%p253, %rs63, %rs587;
	ld.const.u8 	%rs591, [d_secp256k1_n];
	and.b16  	%rs594, %rs92, 255;
	setp.lt.u16 	%p254, %rs591, %rs594;
	or.pred  	%p255, %p253, %p254;
	@%p255 bra 	$L__BB0_165;
$L__BB0_139:
	add.s16 	%rs595, %rs95, 13;
	xor.b16  	%rs97, %rs595, %rs93;
	add.s16 	%rs596, %rs95, 26;
	xor.b16  	%rs98, %rs596, %rs94;
	add.s16 	%rs597, %rs95, 39;
	xor.b16  	%rs99, %rs96, %rs597;
	add.s16 	%rs598, %rs95, 52;
	xor.b16  	%rs100, %rs598, %rs64;
	add.s16 	%rs599, %rs95, 65;
	xor.b16  	%rs101, %rs599, %rs65;
	add.s16 	%rs600, %rs95, 78;
	xor.b16  	%rs102, %rs600, %rs66;
	add.s16 	%rs601, %rs95, 91;
	xor.b16  	%rs103, %rs601, %rs67;
	add.s16 	%rs602, %rs95, 104;
	xor.b16  	%rs104, %rs602, %rs68;
	add.s16 	%rs603, %rs95, 117;
	xor.b16  	%rs105, %rs603, %rs69;
	add.s16 	%rs604, %rs95, -126;
	xor.b16  	%rs106, %rs604, %rs70;
	add.s16 	%rs605, %rs95, -113;
	xor.b16  	%rs107, %rs605, %rs71;
	add.s16 	%rs606, %rs95, -100;
	xor.b16  	%rs108, %rs606, %rs72;
	add.s16 	%rs607, %rs95, -87;
	xor.b16  	%rs109, %rs607, %rs73;
	add.s16 	%rs608, %rs95, -74;
	xor.b16  	%rs110, %rs608, %rs74;
	add.s16 	%rs609, %rs95, -61;
	xor.b16  	%rs111, %rs609, %rs75;
	add.s16 	%rs610, %rs95, -48;
	xor.b16  	%rs112, %rs610, %rs76;
	add.s16 	%rs611, %rs95, -35;
	xor.b16  	%rs113, %rs611, %rs77;
	add.s16 	%rs612, %rs95, -22;
	xor.b16  	%rs114, %rs612, %rs78;
	add.s16 	%rs613, %rs95, -9;
	xor.b16  	%rs115, %rs613, %rs79;
	add.s16 	%rs614, %rs95, 4;
	xor.b16  	%rs116, %rs614, %rs80;
	add.s16 	%rs615, %rs95, 17;
	xor.b16  	%rs117, %rs615, %rs81;
	add.s16 	%rs616, %rs95, 56;
	xor.b16  	%rs118, %rs616, %rs84;
	add.s16 	%rs617, %rs95, 69;
	xor.b16  	%rs119, %rs617, %rs85;
	add.s16 	%rs618, %rs95, 82;
	xor.b16  	%rs120, %rs618, %rs86;
	add.s16 	%rs619, %rs95, 95;
	xor.b16  	%rs121, %rs619, %rs87;
	add.s16 	%rs620, %rs95, 108;
	xor.b16  	%rs122, %rs620, %rs88;
	add.s16 	%rs621, %rs95, 121;
	xor.b16  	%rs123, %rs621, %rs89;
	mov.b32 	%r336, -20;
	mov.u64 	%rd48, %rd1;
$L__BB0_140:
	add.s32 	%r295, %r336, 20;
	cvt.u16.u32 	%rs622, %r295;
	cvt.u16.u64 	%rs623, %rd3;
	xor.b16  	%rs624, %rs92, %rs623;
	mad.lo.s16 	%rs625, %rs622, 17, %rs624;
	mad.lo.s16 	%rs626, %rs622, 34, %rs97;
	xor.b16  	%rs627, %rs625, %rs626;
	mad.lo.s16 	%rs628, %rs622, 51, %rs98;
	xor.b16  	%rs629, %rs627, %rs628;
	mad.lo.s16 	%rs630, %rs622, 68, %rs99;
	xor.b16  	%rs631, %rs629, %rs630;
	mad.lo.s16 	%rs632, %rs622, 85, %rs100;
	xor.b16  	%rs633, %rs631, %rs632;
	mad.lo.s16 	%rs634, %rs622, 102, %rs101;
	xor.b16  	%rs635, %rs633, %rs634;
	mad.lo.s16 	%rs636, %rs622, 119, %rs102;
	xor.b16  	%rs637, %rs635, %rs636;
	mad.lo.s16 	%rs638, %rs622, -120, %rs103;
	xor.b16  	%rs639, %rs637, %rs638;
	mad.lo.s16 	%rs640, %rs622, -103, %rs104;
	xor.b16  	%rs641, %rs639, %rs640;
	mad.lo.s16 	%rs642, %rs622, -86, %rs105;
	xor.b16  	%rs643, %rs641, %rs642;
	mad.lo.s16 	%rs644, %rs622, -69, %rs106;
	xor.b16  	%rs645, %rs643, %rs644;
	mad.lo.s16 	%rs646, %rs622, -52, %rs107;
	xor.b16  	%rs647, %rs645, %rs646;
	mad.lo.s16 	%rs648, %rs622, -35, %rs108;
	xor.b16  	%rs649, %rs647, %rs648;
	mad.lo.s16 	%rs650, %rs622, -18, %rs109;
	xor.b16  	%rs651, %rs649, %rs650;
	sub.s16 	%rs652, %rs110, %rs622;
	xor.b16  	%rs653, %rs651, %rs652;
	shl.b16 	%rs654, %rs622, 4;
	add.s16 	%rs655, %rs111, %rs654;
	xor.b16  	%rs656, %rs653, %rs655;
	mad.lo.s16 	%rs657, %rs622, 33, %rs112;
	xor.b16  	%rs658, %rs656, %rs657;
	mad.lo.s16 	%rs659, %rs622, 50, %rs113;
	xor.b16  	%rs660, %rs658, %rs659;
	mad.lo.s16 	%rs661, %rs622, 67, %rs114;
	xor.b16  	%rs662, %rs660, %rs661;
	mad.lo.s16 	%rs663, %rs622, 84, %rs115;
	xor.b16  	%rs664, %rs662, %rs663;
	mad.lo.s16 	%rs665, %rs622, 101, %rs116;
	xor.b16  	%rs666, %rs664, %rs665;
	mad.lo.s16 	%rs667, %rs622, 118, %rs117;
	xor.b16  	%rs668, %rs666, %rs667;
	add.s16 	%rs669, %rs623, 30;
	xor.b16  	%rs670, %rs669, %rs82;
	mad.lo.s16 	%rs671, %rs622, -121, %rs670;
	xor.b16  	%rs672, %rs668, %rs671;
	add.s16 	%rs673, %rs623, 43;
	xor.b16  	%rs674, %rs673, %rs83;
	mad.lo.s16 	%rs675, %rs622, -104, %rs674;
	xor.b16  	%rs676, %rs672, %rs675;
	mad.lo.s16 	%rs677, %rs622, -87, %rs118;
	xor.b16  	%rs678, %rs676, %rs677;
	mad.lo.s16 	%rs679, %rs622, -70, %rs119;
	xor.b16  	%rs680, %rs678, %rs679;
	mad.lo.s16 	%rs681, %rs622, -53, %rs120;
	xor.b16  	%rs682, %rs680, %rs681;
	mad.lo.s16 	%rs683, %rs622, -36, %rs121;
	xor.b16  	%rs684, %rs682, %rs683;
	mad.lo.s16 	%rs685, %rs622, -19, %rs122;
	xor.b16  	%rs686, %rs684, %rs685;
	shl.b16 	%rs687, %rs622, 1;
	sub.s16 	%rs688, %rs123, %rs687;
	xor.b16  	%rs689, %rs686, %rs688;
	add.s16 	%rs690, %rs623, -122;
	xor.b16  	%rs691, %rs690, %rs90;
	mad.lo.s16 	%rs692, %rs622, 15, %rs691;
	xor.b16  	%rs693, %rs689, %rs692;
	shl.b16 	%rs694, %rs622, 5;
	add.s16 	%rs695, %rs623, -109;
	xor.b16  	%rs696, %rs695, %rs91;
	add.s16 	%rs697, %rs696, %rs694;
	xor.b16  	%rs698, %rs693, %rs697;
	and.b16  	%rs699, %rs92, 1;
	or.b16  	%rs700, %rs699, 2;
	xor.b16  	%rs701, %rs698, %rs700;
	cvt.u32.u16 	%r296, %rs701;
	mad.lo.s32 	%r297, %r296, 31, %r295;
	st.local.u8 	[%rd48], %r297;
	add.s32 	%r336, %r336, 1;
	add.s64 	%rd48, %rd48, 1;
	setp.ne.s32 	%p256, %r336, 0;
	@%p256 bra 	$L__BB0_140;
	ld.local.u32 	%r299, [%rd1];
	bfe.u32 	%r300, %r299, 0, 8;
	cvt.u16.u32 	%rs124, %r300;
	bfe.u32 	%r301, %r299, 8, 8;
	cvt.u16.u32 	%rs125, %r301;
	bfe.u32 	%r302, %r299, 16, 8;
	cvt.u16.u32 	%rs126, %r302;
	bfe.u32 	%r303, %r299, 24, 8;
	cvt.u16.u32 	%rs127, %r303;
	ld.local.u32 	%r304, [%rd1+4];
	bfe.u32 	%r305, %r304, 0, 8;
	cvt.u16.u32 	%rs128, %r305;
	bfe.u32 	%r306, %r304, 8, 8;
	cvt.u16.u32 	%rs129, %r306;
	bfe.u32 	%r307, %r304, 16, 8;
	cvt.u16.u32 	%rs130, %r307;
	bfe.u32 	%r308, %r304, 24, 8;
	cvt.u16.u32 	%rs131, %r308;
	ld.local.u32 	%r309, [%rd1+8];
	bfe.u32 	%r310, %r309, 0, 8;
	cvt.u16.u32 	%rs132, %r310;
	bfe.u32 	%r311, %r309, 8, 8;
	cvt.u16.u32 	%rs133, %r311;
	bfe.u32 	%r312, %r309, 16, 8;
	cvt.u16.u32 	%rs134, %r312;
	bfe.u32 	%r313, %r309, 24, 8;
	cvt.u16.u32 	%rs135, %r313;
	ld.local.u32 	%r314, [%rd1+12];
	bfe.u32 	%r315, %r314, 0, 8;
	cvt.u16.u32 	%rs136, %r315;
	bfe.u32 	%r316, %r314, 8, 8;
	cvt.u16.u32 	%rs137, %r316;
	bfe.u32 	%r317, %r314, 16, 8;
	cvt.u16.u32 	%rs138, %r317;
	bfe.u32 	%r318, %r314, 24, 8;
	cvt.u16.u32 	%rs139, %r318;
	ld.local.u32 	%r319, [%rd1+16];
	bfe.u32 	%r320, %r319, 0, 8;
	cvt.u16.u32 	%rs140, %r320;
	bfe.u32 	%r321, %r319, 8, 8;
	cvt.u16.u32 	%rs141, %r321;
	bfe.u32 	%r322, %r319, 16, 8;
	cvt.u16.u32 	%rs142, %r322;
	bfe.u32 	%r323, %r319, 24, 8;
	cvt.u16.u32 	%rs143, %r323;
	mov.b32 	%r337, 0;
$L__BB0_142:
	mov.u32 	%r324, _ZZ27bruteforce_kernel_unlimitedP6ResultPiyyE9s_targets;
	mad.lo.s32 	%r38, %r337, 20, %r324;
	ld.shared.u8 	%rs702, [%r38];
	and.b16  	%rs703, %rs124, 255;
	setp.eq.s16 	%p257, %rs703, %rs702;
	@%p257 bra 	$L__BB0_144;
$L__BB0_143:
	add.s32 	%r337, %r337, 1;
	setp.eq.s32 	%p277, %r337, %r5;
	@%p277 bra 	$L__BB0_165;
	bra.uni 	$L__BB0_142;
$L__BB0_144:
	ld.shared.u8 	%rs704, [%r38+1];
	and.b16  	%rs705, %rs125, 255;
	setp.ne.s16 	%p258, %rs705, %rs704;
	@%p258 bra 	$L__BB0_143;
	ld.shared.u8 	%rs706, [%r38+2];
	and.b16  	%rs707, %rs126, 255;
	setp.ne.s16 	%p259, %rs707, %rs706;
	@%p259 bra 	$L__BB0_143;
	ld.shared.u8 	%rs708, [%r38+3];
	and.b16  	%rs709, %rs127, 255;
	setp.ne.s16 	%p260, %rs709, %rs708;
	@%p260 bra 	$L__BB0_143;
	ld.shared.u8 	%rs710, [%r38+4];
	and.b16  	%rs711, %rs128, 255;
	setp.ne.s16 	%p261, %rs711, %rs710;
	@%p261 bra 	$L__BB0_143;
	ld.shared.u8 	%rs712, [%r38+5];
	and.b16  	%rs713, %rs129, 255;
	setp.ne.s16 	%p262, %rs713, %rs712;
	@%p262 bra 	$L__BB0_143;
	ld.shared.u8 	%rs714, [%r38+6];
	and.b16  	%rs715, %rs130, 255;
	setp.ne.s16 	%p263, %rs715, %rs714;
	@%p263 bra 	$L__BB0_143;
	ld.shared.u8 	%rs716, [%r38+7];
	and.b16  	%rs717, %rs131, 255;
	setp.ne.s16 	%p264, %rs717, %rs716;
	@%p264 bra 	$L__BB0_143;
	ld.shared.u8 	%rs718, [%r38+8];
	and.b16  	%rs719, %rs132, 255;
	setp.ne.s16 	%p265, %rs719, %rs718;
	@%p265 bra 	$L__BB0_143;
	ld.shared.u8 	%rs720, [%r38+9];
	and.b16  	%rs721, %rs133, 255;
	setp.ne.s16 	%p266, %rs721, %rs720;
	@%p266 bra 	$L__BB0_143;
	ld.shared.u8 	%rs722, [%r38+10];
	and.b16  	%rs723, %rs134, 255;
	setp.ne.s16 	%p267, %rs723, %rs722;
	@%p267 bra 	$L__BB0_143;
	ld.shared.u8 	%rs724, [%r38+11];
	and.b16  	%rs725, %rs135, 255;
	setp.ne.s16 	%p268, %rs725, %rs724;
	@%p268 bra 	$L__BB0_143;
	ld.shared.u8 	%rs726, [%r38+12];
	and.b16  	%rs727, %rs136, 255;
	setp.ne.s16 	%p269, %rs727, %rs726;
	@%p269 bra 	$L__BB0_143;
	ld.shared.u8 	%rs728, [%r38+13];
	and.b16  	%rs729, %rs137, 255;
	setp.ne.s16 	%p270, %rs729, %rs728;
	@%p270 bra 	$L__BB0_143;
	ld.shared.u8 	%rs730, [%r38+14];
	and.b16  	%rs731, %rs138, 255;
	setp.ne.s16 	%p271, %rs731, %rs730;
	@%p271 bra 	$L__BB0_143;
	ld.shared.u8 	%rs732, [%r38+15];
	and.b16  	%rs733, %rs139, 255;
	setp.ne.s16 	%p272, %rs733, %rs732;
	@%p272 bra 	$L__BB0_143;
	ld.shared.u8 	%rs734, [%r38+16];
	and.b16  	%rs735, %rs140, 255;
	setp.ne.s16 	%p273, %rs735, %rs734;
	@%p273 bra 	$L__BB0_143;
	ld.shared.u8 	%rs736, [%r38+17];
	and.b16  	%rs737, %rs141, 255;
	setp.ne.s16 	%p274, %rs737, %rs736;
	@%p274 bra 	$L__BB0_143;
	ld.shared.u8 	%rs738, [%r38+18];
	and.b16  	%rs739, %rs142, 255;
	setp.ne.s16 	%p275, %rs739, %rs738;
	@%p275 bra 	$L__BB0_143;
	ld.shared.u8 	%rs740, [%r38+19];
	and.b16  	%rs741, %rs143, 255;
	setp.ne.s16 	%p276, %rs741, %rs740;
	@%p276 bra 	$L__BB0_143;
	ld.param.u64 	%rd47, [_Z27bruteforce_kernel_unlimitedP6ResultPiyy_param_1];
	cvta.to.global.u64 	%rd40, %rd47;
	atom.global.add.u32 	%r40, [%rd40], 1;
	setp.gt.s32 	%p278, %r40, 99;
	@%p278 bra 	$L__BB0_165;
	ld.param.u64 	%rd46, [_Z27bruteforce_kernel_unlimitedP6ResultPiyy_param_0];
	cvta.to.global.u64 	%rd42, %rd46;
	mul.wide.s32 	%rd43, %r40, 112;
	add.s64 	%rd44, %rd42, %rd43;
	st.global.u8 	[%rd44], %rs92;
	st.global.u8 	[%rd44+1], %rs93;
	st.global.u8 	[%rd44+2], %rs94;
	st.global.u8 	[%rd44+3], %rs96;
	st.global.u8 	[%rd44+4], %rs64;
	st.global.u8 	[%rd44+5], %rs65;
	st.global.u8 	[%rd44+6], %rs66;
	st.global.u8 	[%rd44+7], %rs67;
	st.global.u8 	[%rd44+8], %rs68;
	st.global.u8 	[%rd44+9], %rs69;
	st.global.u8 	[%rd44+10], %rs70;
	st.global.u8 	[%rd44+11], %rs71;
	st.global.u8 	[%rd44+12], %rs72;
	st.global.u8 	[%rd44+13], %rs73;
	st.global.u8 	[%rd44+14], %rs74;
	st.global.u8 	[%rd44+15], %rs75;
	st.global.u8 	[%rd44+16], %rs76;
	st.global.u8 	[%rd44+17], %rs77;
	st.global.u8 	[%rd44+18], %rs78;
	st.global.u8 	[%rd44+19], %rs79;
	st.global.u8 	[%rd44+20], %rs80;
	st.global.u8 	[%rd44+21], %rs81;
	st.global.u8 	[%rd44+22], %rs82;
	st.global.u8 	[%rd44+23], %rs83;
	st.global.u8 	[%rd44+24], %rs84;
	st.global.u8 	[%rd44+25], %rs85;
	st.global.u8 	[%rd44+26], %rs86;
	st.global.u8 	[%rd44+27], %rs87;
	st.global.u8 	[%rd44+28], %rs88;
	st.global.u8 	[%rd44+29], %rs89;
	st.global.u8 	[%rd44+30], %rs90;
	st.global.u8 	[%rd44+31], %rs91;
	and.b16  	%rs742, %rs92, 1;
	or.b16  	%rs743, %rs742, 2;
	st.global.u8 	[%rd44+52], %rs743;
	cvt.u16.u64 	%rs744, %rd3;
	xor.b16  	%rs745, %rs92, %rs744;
	st.global.u8 	[%rd44+53], %rs745;
	st.global.u8 	[%rd44+54], %rs97;
	st.global.u8 	[%rd44+55], %rs98;
	st.global.u8 	[%rd44+56], %rs99;
	st.global.u8 	[%rd44+57], %rs100;
	st.global.u8 	[%rd44+58], %rs101;
	st.global.u8 	[%rd44+59], %rs102;
	st.global.u8 	[%rd44+60], %rs103;
	st.global.u8 	[%rd44+61], %rs104;
	st.global.u8 	[%rd44+62], %rs105;
	st.global.u8 	[%rd44+63], %rs106;
	st.global.u8 	[%rd44+64], %rs107;
	st.global.u8 	[%rd44+65], %rs108;
	st.global.u8 	[%rd44+66], %rs109;
	st.global.u8 	[%rd44+67], %rs110;
	st.global.u8 	[%rd44+68], %rs111;
	st.global.u8 	[%rd44+69], %rs112;
	st.global.u8 	[%rd44+70], %rs113;
	st.global.u8 	[%rd44+71], %rs114;
	st.global.u8 	[%rd44+72], %rs115;
	st.global.u8 	[%rd44+73], %rs116;
	st.global.u8 	[%rd44+74], %rs117;
	add.s16 	%rs746, %rs744, 30;
	xor.b16  	%rs747, %rs746, %rs82;
	st.global.u8 	[%rd44+75], %rs747;
	add.s16 	%rs748, %rs744, 43;
	xor.b16  	%rs749, %rs748, %rs83;
	st.global.u8 	[%rd44+76], %rs749;
	add.s16 	%rs750, %rs744, 56;
	xor.b16  	%rs751, %rs750, %rs84;
	st.global.u8 	[%rd44+77], %rs751;
	st.global.u8 	[%rd44+78], %rs119;
	add.s16 	%rs752, %rs744, 82;
	xor.b16  	%rs753, %rs752, %rs86;
	st.global.u8 	[%rd44+79], %rs753;
	st.global.u8 	[%rd44+80], %rs121;
	add.s16 	%rs754, %rs744, 108;
	xor.b16  	%rs755, %rs754, %rs88;
	st.global.u8 	[%rd44+81], %rs755;
	st.global.u8 	[%rd44+82], %rs123;
	add.s16 	%rs756, %rs744, -122;
	xor.b16  	%rs757, %rs756, %rs90;
	st.global.u8 	[%rd44+83], %rs757;
	add.s16 	%rs758, %rs744, -109;
	xor.b16  	%rs759, %rs758, %rs91;
	st.global.u8 	[%rd44+84], %rs759;
	st.global.u8 	[%rd44+32], %rs124;
	st.global.u8 	[%rd44+33], %rs125;
	st.global.u8 	[%rd44+34], %rs126;
	st.global.u8 	[%rd44+35], %rs127;
	st.global.u8 	[%rd44+36], %rs128;
	st.global.u8 	[%rd44+37], %rs129;
	st.global.u8 	[%rd44+38], %rs130;
	st.global.u8 	[%rd44+39], %rs131;
	st.global.u8 	[%rd44+40], %rs132;
	st.global.u8 	[%rd44+41], %rs133;
	st.global.u8 	[%rd44+42], %rs134;
	st.global.u8 	[%rd44+43], %rs135;
	st.global.u8 	[%rd44+44], %rs136;
	st.global.u8 	[%rd44+45], %rs137;
	st.global.u8 	[%rd44+46], %rs138;
	st.global.u8 	[%rd44+47], %rs139;
	st.global.u8 	[%rd44+48], %rs140;
	st.global.u8 	[%rd44+49], %rs141;
	st.global.u8 	[%rd44+50], %rs142;
	st.global.u8 	[%rd44+51], %rs143;
	mov.b16 	%rs760, 1;
	st.global.u8 	[%rd44+85], %rs760;
	st.global.u64 	[%rd44+88], %rd2;
	mad.lo.s64 	%rd45, %rd9, 127, %rd3;
	st.global.u64 	[%rd44+96], %rd45;
	// begin inline asm
	mov.u64 	%rd41, %clock64;
	// end inline asm
	st.global.u64 	[%rd44+104], %rd41;
$L__BB0_165:
	add.s32 	%r329, %r329, 1;
	setp.eq.s32 	%p279, %r329, 128;
	@%p279 bra 	$L__BB0_166;
	bra.uni 	$L__BB0_76;
$L__BB0_166:
	ret;

}


// ===== COMPILED SASS (sm_100) =====

	.target	sm_100

	.elftype	@"ET_EXEC"


//--------------------- .note.nv.tkinfo           --------------------------
	.section	.note.nv.tkinfo,"",@"SHT_NOTE"
	.sectionflags	@"SHF_NOTE_NV_TKINFO"
	.tkinfo
        /*0018*/ 	.word	0x00000002
        /*0030*/ 	.string	""
        /*0030*/ 	.string	"ptxas"
        /*0030*/ 	.string	"Cuda compilation tools, release 13.0, V13.0.88"
        /*0030*/ 	.string	"Build cuda_13.0.r13.0/compiler.36424714_0"
        /*0030*/ 	.string	"-arch sm_100 -m 64 "



//--------------------- .note.nv.cuinfo           --------------------------
	.section	.note.nv.cuinfo,"",@"SHT_NOTE"
	.sectionflags	@"SHF_NOTE_NV_CUINFO"
        /*0018*/ 	.short	0x0002
        /*001a*/ 	.short	0x0064
        /*001c*/ 	.short	0x0082
	.zero		2


//--------------------- .nv.info                  --------------------------
	.section	.nv.info,"",@"SHT_CUDA_INFO"
	.align	4


	//----- nvinfo : EIATTR_REGCOUNT
	.align		4
        /*0000*/ 	.byte	0x04, 0x2f
        /*0002*/ 	.short	(.L_13 - .L_12)
	.align		4
.L_12:
        /*0004*/ 	.word	index@(_Z27bruteforce_kernel_unlimitedP6ResultPiyy)
        /*0008*/ 	.word	0x00000080


	//----- nvinfo : EIATTR_FRAME_SIZE
	.align		4
.L_13:
        /*000c*/ 	.byte	0x04, 0x11
        /*000e*/ 	.short	(.L_15 - .L_14)
	.align		4
.L_14:
        /*0010*/ 	.word	index@(_Z27bruteforce_kernel_unlimitedP6ResultPiyy)
        /*0014*/ 	.word	0x00000018


	//----- nvinfo : EIATTR_MIN_STACK_SIZE
	.align		4
.L_15:
        /*0018*/ 	.byte	0x04, 0x12
        /*001a*/ 	.short	(.L_17 - .L_16)
	.align		4
.L_16:
        /*001c*/ 	.word	index@(_Z27bruteforce_kernel_unlimitedP6ResultPiyy)
        /*0020*/ 	.word	0x00000018
.L_17:


//--------------------- .nv.compat                --------------------------
	.section	.nv.compat,"",@"SHT_CUDA_COMPAT_INFO"
	.align	4
        /*0000*/ 	.byte	0x02, 0x09, 0x00, 0x00, 0x02, 0x02, 0x01, 0x00, 0x02, 0x05, 0x05, 0x00, 0x03, 0x07, 0x01, 0x01
        /*0010*/ 	.byte	0x02, 0x03, 0x00, 0x00, 0x02, 0x06, 0x01, 0x00, 0x04, 0x0b, 0x08, 0x00, 0x09, 0x00, 0x00, 0x00
        /*0020*/ 	.byte	0x00, 0x00, 0x00, 0x00


//--------------------- .nv.info._Z27bruteforce_kernel_unlimitedP6ResultPiyy --------------------------
	.section	.nv.info._Z27bruteforce_kernel_unlimitedP6ResultPiyy,"",@"SHT_CUDA_INFO"
	.sectionflags	@""
	.align	4


	//----- nvinfo : EIATTR_CUDA_API_VERSION
	.align		4
        /*0000*/ 	.byte	0x04, 0x37
        /*0002*/ 	.short	(.L_19 - .L_18)
.L_18:
        /*0004*/ 	.word	0x00000082


	//----- nvinfo : EIATTR_KPARAM_INFO
	.align		4
.L_19:
        /*0008*/ 	.byte	0x04, 0x17
        /*000a*/ 	.short	(.L_21 - .L_20)
.L_20:
        /*000c*/ 	.word	0x00000000
        /*0010*/ 	.short	0x0003
        /*0012*/ 	.short	0x0018
        /*0014*/ 	.byte	0x00, 0xf0, 0x21, 0x00


	//----- nvinfo : EIATTR_KPARAM_INFO
	.align		4
.L_21:
        /*0018*/ 	.byte	0x04, 0x17
        /*001a*/ 	.short	(.L_23 - .L_22)
.L_22:
        /*001c*/ 	.word	0x00000000
        /*0020*/ 	.short	0x0002
        /*0022*/ 	.short	0x0010
        /*0024*/ 	.byte	0x00, 0xf0, 0x21, 0x00


	//----- nvinfo : EIATTR_KPARAM_INFO
	.align		4
.L_23:
        /*0028*/ 	.byte	0x04, 0x17
        /*002a*/ 	.short	(.L_25 - .L_24)
.L_24:
        /*002c*/ 	.word	0x00000000
        /*0030*/ 	.short	0x0001
        /*0032*/ 	.short	0x0008
        /*0034*/ 	.byte	0x00, 0xf5, 0x21, 0x00


	//----- nvinfo : EIATTR_KPARAM_INFO
	.align		4
.L_25:
        /*0038*/ 	.byte	0x04, 0x17
        /*003a*/ 	.short	(.L_27 - .L_26)
.L_26:
        /*003c*/ 	.word	0x00000000
        /*0040*/ 	.short	0x0000
        /*0042*/ 	.short	0x0000
        /*0044*/ 	.byte	0x00, 0xf5, 0x21, 0x00


	//----- nvinfo : EIATTR_SPARSE_MMA_MASK
	.align		4
.L_27:
        /*0048*/ 	.byte	0x03, 0x50
        /*004a*/ 	.short	0x0000


	//----- nvinfo : EIATTR_MAXREG_COUNT
	.align		4
        /*004c*/ 	.byte	0x03, 0x1b
        /*004e*/ 	.short	0x00ff


	//----- nvinfo : EIATTR_NUM_BARRIERS
	.align		4
        /*0050*/ 	.byte	0x02, 0x4c
        /*0052*/ 	.byte	0x01
	.zero		1


	//----- nvinfo : EIATTR_MERCURY_ISA_VERSION
	.align		4
        /*0054*/ 	.byte	0x03, 0x5f
        /*0056*/ 	.short	0x0101


	//----- nvinfo : EIATTR_INT_WARP_WIDE_INSTR_OFFSETS
	.align		4
        /*0058*/ 	.byte	0x04, 0x31
        /*005a*/ 	.short	(.L_29 - .L_28)


	//   ....[0]....
.L_28:
        /*005c*/ 	.word	0x00005140


	//   ....[1]....
        /*0060*/ 	.word	0x000051d0


	//----- nvinfo : EIATTR_VRC_CTA_INIT_COUNT
	.align		4
.L_29:
        /*0064*/ 	.byte	0x02, 0x4a
	.zero		1
	.zero		1


	//----- nvinfo : EIATTR_EXIT_INSTR_OFFSETS
	.align		4
        /*0068*/ 	.byte	0x04, 0x1c
        /*006a*/ 	.short	(.L_31 - .L_30)


	//   ....[0]....
.L_30:
        /*006c*/ 	.word	0x00002960


	//   ....[1]....
        /*0070*/ 	.word	0x00005970


	//----- nvinfo : EIATTR_CRS_STACK_SIZE
	.align		4
.L_31:
        /*0074*/ 	.byte	0x04, 0x1e
        /*0076*/ 	.short	(.L_33 - .L_32)
.L_32:
        /*0078*/ 	.word	0x00000000


	//----- nvinfo : EIATTR_CBANK_PARAM_SIZE
	.align		4
.L_33:
        /*007c*/ 	.byte	0x03, 0x19
        /*007e*/ 	.short	0x0020


	//----- nvinfo : EIATTR_PARAM_CBANK
	.align		4
        /*0080*/ 	.byte	0x04, 0x0a
        /*0082*/ 	.short	(.L_35 - .L_34)
	.align		4
.L_34:
        /*0084*/ 	.word	index@(.nv.constant0._Z27bruteforce_kernel_unlimitedP6ResultPiyy)
        /*0088*/ 	.short	0x0380
        /*008a*/ 	.short	0x0020


	//----- nvinfo : EIATTR_SW_WAR
	.align		4
.L_35:
        /*008c*/ 	.byte	0x04, 0x36
        /*008e*/ 	.short	(.L_37 - .L_36)
.L_36:
        /*0090*/ 	.word	0x00000008
.L_37:


//--------------------- .nv.callgraph             --------------------------
	.section	.nv.callgraph,"",@"SHT_CUDA_CALLGRAPH"
	.align	4
	.sectionentsize	8
	.align		4
        /*0000*/ 	.word	0x00000000
	.align		4
        /*0004*/ 	.word	0xffffffff
	.align		4
        /*0008*/ 	.word	0x00000000
	.align		4
        /*000c*/ 	.word	0xfffffffe
	.align		4
        /*0010*/ 	.word	0x00000000
	.align		4
        /*0014*/ 	.word	0xfffffffd
	.align		4
        /*0018*/ 	.word	0x00000000
	.align		4
        /*001c*/ 	.word	0xfffffffc


//--------------------- .nv.constant4             --------------------------
	.section	.nv.constant4,"a",@progbits
	.align	8
	.align		8
.nv.constant4:
        /*0000*/ 	.dword	precalc_xorwow_matrix
	.align		8
        /*0008*/ 	.dword	precalc_xorwow_offset_matrix
	.align		8
        /*0010*/ 	.dword	mrg32k3aM1
	.align		8
        /*0018*/ 	.dword	mrg32k3aM2
	.align		8
        /*0020*/ 	.dword	mrg32k3aM1SubSeq
	.align		8
        /*0028*/ 	.dword	mrg32k3aM2SubSeq
	.align		8
        /*0030*/ 	.dword	mrg32k3aM1Seq
	.align		8
        /*0038*/ 	.dword	mrg32k3aM2Seq


//--------------------- .nv.constant3             --------------------------
	.section	.nv.constant3,"a",@progbits
	.align	8
.nv.constant3:
	.type		__cr_lgamma_table,@object
	.size		__cr_lgamma_table,(d_secp256k1_n - __cr_lgamma_table)
__cr_lgamma_table:
        /*0000*/ 	.byte	0x00, 0x00, 0x00, 0x00, 0x00, 0x00, 0x00, 0x00, 0x00, 0x00, 0x00, 0x00, 0x00, 0x00, 0x00, 0x00
        /*0010*/ 	.byte	0xef, 0x39, 0xfa, 0xfe, 0x42, 0x2e, 0xe6, 0x3f, 0x02, 0x20, 0x2a, 0xfa, 0x0b, 0xab, 0xfc, 0x3f
        /*0020*/ 	.byte	0xf9, 0x2c, 0x92, 0x7c, 0xa7, 0x6c, 0x09, 0x40, 0xc9, 0x79, 0x44, 0x3c, 0x64, 0x26, 0x13, 0x40
        /*0030*/ 	.byte	0xca, 0x01, 0xcf, 0x3a, 0x27, 0x51, 0x1a, 0x40, 0x30, 0xcc, 0x2d, 0xf3, 0xe1, 0x0c, 0x21, 0x40
        /*0040*/ 	.byte	0x0d, 0xb7, 0xfc, 0x82, 0x8e, 0x35, 0x25, 0x40
	.type		d_secp256k1_n,@object
	.size		d_secp256k1_n,(d_target_hashes - d_secp256k1_n)
d_secp256k1_n:
        /*0048*/ 	.byte	0xff, 0xff, 0xff, 0xff, 0xff, 0xff, 0xff, 0xff, 0xff, 0xff, 0xff, 0xff, 0xff, 0xff, 0xff, 0xfe
        /*0058*/ 	.byte	0xba, 0xae, 0xdc, 0xe6, 0xaf, 0x48, 0xa0, 0x3b, 0xbf, 0xd2, 0x5e, 0x8c, 0xd0, 0x36, 0x41, 0x41
	.type		d_target_hashes,@object
	.size		d_target_hashes,(d_num_targets - d_target_hashes)
d_target_hashes:
	.zero		20000
	.type		d_num_targets,@object
	.size		d_num_targets,(.L_11 - d_num_targets)
d_num_targets:
	.zero		4
.L_11:


//--------------------- .text._Z27bruteforce_kernel_unlimitedP6ResultPiyy --------------------------
	.section	.text._Z27bruteforce_kernel_unlimitedP6ResultPiyy,"ax",@progbits
	.align	128
        .global         _Z27bruteforce_kernel_unlimitedP6ResultPiyy
        .type           _Z27bruteforce_kernel_unlimitedP6ResultPiyy,@function
        .size           _Z27bruteforce_kernel_unlimitedP6ResultPiyy,(.L_x_25 - _Z27bruteforce_kernel_unlimitedP6ResultPiyy)
        .other          _Z27bruteforce_kernel_unlimitedP6ResultPiyy,@"STO_CUDA_ENTRY STV_DEFAULT"
_Z27bruteforce_kernel_unlimitedP6ResultPiyy:
.text._Z27bruteforce_kernel_unlimitedP6ResultPiyy:
[----:B------:R-:W0:Y:S01]  /*0000*/  LDC R1, c[0x0][0x37c] ;  /* 0x0000df00ff017b82 */ /* 0x000e220000000800 */
[----:B------:R-:W1:Y:S01]  /*0010*/  LDCU UR7, c[0x3][0x4e88] ;  /* 0x00c9d100ff0777ac */ /* 0x000e620008000800 */
[----:B------:R-:W2:Y:S06]  /*0020*/  S2R R0, SR_TID.X ;  /* 0x0000000000007919 */ /* 0x000eac0000002100 */
[----:B------:R-:W3:Y:S01]  /*0030*/  S2UR UR6, SR_CTAID.X ;  /* 0x00000000000679c3 */ /* 0x000ee20000002500 */
[----:B------:R-:W-:Y:S01]  /*0040*/  BSSY.RECONVERGENT B0, `(.L_x_0) ;  /* 0x000006a000007945 */ /* 0x000fe20003800200 */
[----:B0-----:R-:W-:-:S06]  /*0050*/  VIADD R1, R1, 0xffffffe8 ;  /* 0xffffffe801017836 */ /* 0x001fcc0000000000 */
[----:B------:R-:W3:Y:S01]  /*0060*/  LDC R13, c[0x0][0x360] ;  /* 0x0000d800ff0d7b82 */ /* 0x000ee20000000800 */
[----:B-1----:R-:W-:-:S04]  /*0070*/  UISETP.LT.AND UP0, UPT, UR7, 0x100, UPT ;  /* 0x000001000700788c */ /* 0x002fc8000bf01270 */
[----:B------:R-:W-:-:S04]  /*0080*/  USEL UR4, UR7, 0x100, UP0 ;  /* 0x0000010007047887 */ /* 0x000fc80008000000 */
[----:B------:R-:W-:-:S06]  /*0090*/  UIMAD UR5, UR4, 0x14, URZ ;  /* 0x00000014040578a4 */ /* 0x000fcc000f8e02ff */
[----:B--2---:R-:W-:Y:S01]  /*00a0*/  ISETP.GE.AND P0, PT, R0, UR5, PT ;  /* 0x0000000500007c0c */ /* 0x004fe2000bf06270 */
[----:B---3--:R-:W-:-:S12]  /*00b0*/  IMAD R12, R13, UR6, R0 ;  /* 0x000000060d0c7c24 */ /* 0x008fd8000f8e0200 */
[----:B------:R-:W-:Y:S05]  /*00c0*/  @P0 BRA `(.L_x_1) ;  /* 0x0000000400840947 */ /* 0x000fea0003800000 */
[----:B------:R-:W0:Y:S01]  /*00d0*/  I2F.U32.RP R7, R13 ;  /* 0x0000000d00077306 */ /* 0x000e220000209000 */
[----:B------:R-:W-:Y:S01]  /*00e0*/  IMAD.IADD R4, R0, 0x1, R13 ;  /* 0x0000000100047824 */ /* 0x000fe200078e020d */
[----:B------:R-:W-:Y:S01]  /*00f0*/  ISETP.NE.U32.AND P2, PT, R13, RZ, PT ;  /* 0x000000ff0d00720c */ /* 0x000fe20003f45070 */
[----:B------:R-:W-:Y:S03]  /*0100*/  BSSY.RECONVERGENT B1, `(.L_x_2) ;  /* 0x000002e000017945 */ /* 0x000fe60003800200 */
[C---:B------:R-:W-:Y:S02]  /*0110*/  ISETP.GE.U32.AND P0, PT, R4.reuse, UR5, PT ;  /* 0x0000000504007c0c */ /* 0x040fe4000bf06070 */
[----:B------:R-:W-:Y:S01]  /*0120*/  VIMNMX.U32 R5, PT, PT, R4, UR5, !PT ;  /* 0x0000000504057c48 */ /* 0x000fe2000ffe0000 */
[----:B0-----:R-:W0:Y:S02]  /*0130*/  MUFU.RCP R7, R7 ;  /* 0x0000000700077308 */ /* 0x001e240000001000 */
[----:B0-----:R-:W-:-:S06]  /*0140*/  VIADD R2, R7, 0xffffffe ;  /* 0x0ffffffe07027836 */ /* 0x001fcc0000000000 */
[----:B------:R0:W1:Y:S02]  /*0150*/  F2I.FTZ.U32.TRUNC.NTZ R3, R2 ;  /* 0x0000000200037305 */ /* 0x000064000021f000 */
[----:B0-----:R-:W-:Y:S02]  /*0160*/  IMAD.MOV.U32 R2, RZ, RZ, RZ ;  /* 0x000000ffff027224 */ /* 0x001fe400078e00ff */
[----:B-1----:R-:W-:-:S04]  /*0170*/  IMAD.MOV R6, RZ, RZ, -R3 ;  /* 0x000000ffff067224 */ /* 0x002fc800078e0a03 */
[----:B------:R-:W-:Y:S01]  /*0180*/  IMAD R9, R6, R13, RZ ;  /* 0x0000000d06097224 */ /* 0x000fe200078e02ff */
[----:B------:R-:W-:-:S03]  /*0190*/  SEL R6, RZ, 0x1, P0 ;  /* 0x00000001ff067807 */ /* 0x000fc60000000000 */
[----:B------:R-:W-:Y:S01]  /*01a0*/  IMAD.HI.U32 R8, R3, R9, R2 ;  /* 0x0000000903087227 */ /* 0x000fe200078e0002 */
[----:B------:R-:W-:-:S05]  /*01b0*/  IADD3 R5, PT, PT, R5, -R4, -R6 ;  /* 0x8000000405057210 */ /* 0x000fca0007ffe806 */
[----:B------:R-:W-:-:S04]  /*01c0*/  IMAD.HI.U32 R3, R8, R5, RZ ;  /* 0x0000000508037227 */ /* 0x000fc800078e00ff */
[----:B------:R-:W-:-:S04]  /*01d0*/  IMAD.MOV R2, RZ, RZ, -R3 ;  /* 0x000000ffff027224 */ /* 0x000fc800078e0a03 */
[----:B------:R-:W-:-:S05]  /*01e0*/  IMAD R5, R13, R2, R5 ;  /* 0x000000020d057224 */ /* 0x000fca00078e0205 */
[----:B------:R-:W-:-:S13]  /*01f0*/  ISETP.GE.U32.AND P0, PT, R5, R13, PT ;  /* 0x0000000d0500720c */ /* 0x000fda0003f06070 */
[----:B------:R-:W-:Y:S02]  /*0200*/  @P0 IMAD.IADD R5, R5, 0x1, -R13 ;  /* 0x0000000105050824 */ /* 0x000fe400078e0a0d */
[----:B------:R-:W-:-:S03]  /*0210*/  @P0 VIADD R3, R3, 0x1 ;  /* 0x0000000103030836 */ /* 0x000fc60000000000 */
[----:B------:R-:W-:-:S13]  /*0220*/  ISETP.GE.U32.AND P1, PT, R5, R13, PT ;  /* 0x0000000d0500720c */ /* 0x000fda0003f26070 */
[----:B------:R-:W-:Y:S01]  /*0230*/  @P1 VIADD R3, R3, 0x1 ;  /* 0x0000000103031836 */ /* 0x000fe20000000000 */
[----:B------:R-:W-:-:S05]  /*0240*/  @!P2 LOP3.LUT R3, RZ, R13, RZ, 0x33, !PT ;  /* 0x0000000dff03a212 */ /* 0x000fca00078e33ff */
[----:B------:R-:W-:-:S05]  /*0250*/  IMAD.IADD R2, R6, 0x1, R3 ;  /* 0x0000000106027824 */ /* 0x000fca00078e0203 */
[C---:B------:R-:W-:Y:S02]  /*0260*/  LOP3.LUT R3, R2.reuse, 0x3, RZ, 0xc0, !PT ;  /* 0x0000000302037812 */ /* 0x040fe400078ec0ff */
[----:B------:R-:W-:Y:S02]  /*0270*/  ISETP.GE.U32.AND P1, PT, R2, 0x3, PT ;  /* 0x000000030200780c */ /* 0x000fe40003f26070 */
[----:B------:R-:W-:-:S13]  /*0280*/  ISETP.NE.AND P0, PT, R3, 0x3, PT ;  /* 0x000000030300780c */ /* 0x000fda0003f05270 */
[----:B------:R-:W-:Y:S05]  /*0290*/  @!P0 BRA `(.L_x_3) ;  /* 0x0000000000508947 */ /* 0x000fea0003800000 */
[----:B------:R-:W0:Y:S01]  /*02a0*/  S2R R5, SR_CgaCtaId ;  /* 0x0000000000057919 */ /* 0x000e220000008800 */
[----:B------:R-:W-:Y:S01]  /*02b0*/  VIADD R2, R2, 0x1 ;  /* 0x0000000102027836 */ /* 0x000fe20000000000 */
[----:B------:R-:W-:Y:S01]  /*02c0*/  MOV R4, 0x400 ;  /* 0x0000040000047802 */ /* 0x000fe20000000f00 */
[----:B------:R-:W-:Y:S02]  /*02d0*/  IMAD.MOV.U32 R3, RZ, RZ, RZ ;  /* 0x000000ffff037224 */ /* 0x000fe400078e00ff */
[----:B------:R-:W-:Y:S01]  /*02e0*/  IMAD.MOV.U32 R8, RZ, RZ, 0x68 ;  /* 0x00000068ff087424 */ /* 0x000fe200078e00ff */
[----:B------:R-:W-:Y:S02]  /*02f0*/  LOP3.LUT R10, R2, 0x3, RZ, 0xc0, !PT ;  /* 0x00000003020a7812 */ /* 0x000fe400078ec0ff */
[----:B0-----:R-:W-:-:S07]  /*0300*/  LEA R6, R5, R4, 0x18 ;  /* 0x0000000405067211 */ /* 0x001fce00078ec0ff */
.L_x_4:
[----:B------:R-:W-:-:S04]  /*0310*/  IMAD.HI.U32 R2, R0, -0x33333333, RZ ;  /* 0xcccccccd00027827 */ /* 0x000fc800078e00ff */
[----:B------:R-:W-:Y:S01]  /*0320*/  VIADD R3, R3, 0x1 ;  /* 0x0000000103037836 */ /* 0x000fe20000000000 */
[----:B0-----:R-:W-:-:S04]  /*0330*/  SHF.R.U32.HI R5, RZ, 0x4, R2 ;  /* 0x00000004ff057819 */ /* 0x001fc80000011602 */
[----:B------:R-:W-:Y:S01]  /*0340*/  ISETP.NE.AND P0, PT, R3, R10, PT ;  /* 0x0000000a0300720c */ /* 0x000fe20003f05270 */
[C---:B------:R-:W-:Y:S02]  /*0350*/  IMAD R2, R5.reuse, -0x14, R0 ;  /* 0xffffffec05027824 */ /* 0x040fe400078e0200 */
[C---:B------:R-:W-:Y:S02]  /*0360*/  IMAD R7, R5.reuse, 0x14, R8 ;  /* 0x0000001405077824 */ /* 0x040fe400078e0208 */
[----:B------:R-:W-:Y:S02]  /*0370*/  IMAD R5, R5, 0x14, R6 ;  /* 0x0000001405057824 */ /* 0x000fe400078e0206 */
[C---:B------:R-:W-:Y:S02]  /*0380*/  IMAD.IADD R4, R2.reuse, 0x1, R7 ;  /* 0x0000000102047824 */ /* 0x040fe400078e0207 */
[----:B------:R-:W-:Y:S02]  /*0390*/  IMAD.IADD R5, R2, 0x1, R5 ;  /* 0x0000000102057824 */ /* 0x000fe400078e0205 */
[----:B------:R-:W-:-:S02]  /*03a0*/  IMAD.IADD R0, R13, 0x1, R0 ;  /* 0x000000010d007824 */ /* 0x000fc400078e0200 */
[----:B------:R-:W0:Y:S02]  /*03b0*/  LDC.U8 R4, c[0x3][R4] ;  /* 0x00c0000004047b82 */ /* 0x000e240000000000 */
[----:B0-----:R0:W-:Y:S01]  /*03c0*/  STS.U8 [R5], R4 ;  /* 0x0000000405007388 */ /* 0x0011e20000000000 */
[----:B------:R-:W-:Y:S05]  /*03d0*/  @P0 BRA `(.L_x_4) ;  /* 0xfffffffc00cc0947 */ /* 0x000fea000383ffff */
.L_x_3:
[----:B------:R-:W-:Y:S05]  /*03e0*/  BSYNC.RECONVERGENT B1 ;  /* 0x0000000000017941 */ /* 0x000fea0003800200 */
.L_x_2:
[----:B------:R-:W-:Y:S05]  /*03f0*/  @!P1 BRA `(.L_x_1) ;  /* 0x0000000000b89947 */ /* 0x000fea0003800000 */
[----:B------:R-:W1:Y:S01]  /*0400*/  S2R R3, SR_CgaCtaId ;  /* 0x0000000000037919 */ /* 0x000e620000008800 */
[----:B------:R-:W-:-:S04]  /*0410*/  MOV R2, 0x400 ;  /* 0x0000040000027802 */ /* 0x000fc80000000f00 */
[----:B-1----:R-:W-:-:S07]  /*0420*/  LEA R14, R3, R2, 0x18 ;  /* 0x00000002030e7211 */ /* 0x002fce00078ec0ff */
.L_x_5:
[----:B----4-:R-:W-:Y:S02]  /*0430*/  IMAD.IADD R10, R13, 0x1, R0 ;  /* 0x000000010d0a7824 */ /* 0x010fe400078e0200 */
[----:B------:R-:W-:-:S04]  /*0440*/  IMAD.HI.U32 R3, R0, -0x33333333, RZ ;  /* 0xcccccccd00037827 */ /* 0x000fc800078e00ff */
[C---:B0-----:R-:W-:Y:S01]  /*0450*/  IMAD.IADD R4, R10.reuse, 0x1, R13 ;  /* 0x000000010a047824 */ /* 0x041fe200078e020d */
[----:B------:R-:W-:Y:S01]  /*0460*/  SHF.R.U32.HI R15, RZ, 0x4, R3 ;  /* 0x00000004ff0f7819 */ /* 0x000fe20000011603 */
[----:B------:R-:W-:-:S04]  /*0470*/  IMAD.HI.U32 R2, R10, -0x33333333, RZ ;  /* 0xcccccccd0a027827 */ /* 0x000fc800078e00ff */
[C---:B------:R-:W-:Y:S01]  /*0480*/  IMAD.IADD R8, R4.reuse, 0x1, R13 ;  /* 0x0000000104087824 */ /* 0x040fe200078e020d */
[----:B------:R-:W-:Y:S01]  /*0490*/  SHF.R.U32.HI R2, RZ, 0x4, R2 ;  /* 0x00000004ff027819 */ /* 0x000fe20000011602 */
[----:B------:R-:W-:-:S04]  /*04a0*/  IMAD.HI.U32 R3, R4, -0x33333333, RZ ;  /* 0xcccccccd04037827 */ /* 0x000fc800078e00ff */
[----:B------:R-:W-:Y:S01]  /*04b0*/  IMAD.HI.U32 R5, R8, -0x33333333, RZ ;  /* 0xcccccccd08057827 */ /* 0x000fe200078e00ff */
[----:B------:R-:W-:-:S03]  /*04c0*/  SHF.R.U32.HI R7, RZ, 0x4, R3 ;  /* 0x00000004ff077819 */ /* 0x000fc60000011603 */
[----:B------:R-:W-:Y:S01]  /*04d0*/  IMAD.MOV.U32 R6, RZ, RZ, 0x68 ;  /* 0x00000068ff067424 */ /* 0x000fe200078e00ff */
[----:B------:R-:W-:Y:S01]  /*04e0*/  SHF.R.U32.HI R9, RZ, 0x4, R5 ;  /* 0x00000004ff097819 */ /* 0x000fe20000011605 */
[C---:B------:R-:W-:Y:S02]  /*04f0*/  IMAD R16, R15.reuse, -0x14, R0 ;  /* 0xffffffec0f107824 */ /* 0x040fe400078e0200 */
[----:B------:R-:W-:Y:S02]  /*0500*/  IMAD R17, R15, 0x14, R6 ;  /* 0x000000140f117824 */ /* 0x000fe400078e0206 */
[C---:B------:R-:W-:Y:S02]  /*0510*/  IMAD R0, R2.reuse, -0x14, R10 ;  /* 0xffffffec02007824 */ /* 0x040fe400078e020a */
[----:B------:R-:W-:Y:S02]  /*0520*/  IMAD R3, R2, 0x14, R6 ;  /* 0x0000001402037824 */ /* 0x000fe400078e0206 */
[----:B------:R-:W-:-:S02]  /*0530*/  IMAD R4, R7, -0x14, R4 ;  /* 0xffffffec07047824 */ /* 0x000fc400078e0204 */
[--C-:B------:R-:W-:Y:S02]  /*0540*/  IMAD R5, R7, 0x14, R6.reuse ;  /* 0x0000001407057824 */ /* 0x100fe400078e0206 */
[C---:B------:R-:W-:Y:S02]  /*0550*/  IMAD R11, R9.reuse, 0x14, R6 ;  /* 0x00000014090b7824 */ /* 0x040fe400078e0206 */
[----:B------:R-:W-:Y:S02]  /*0560*/  IMAD R10, R9, -0x14, R8 ;  /* 0xffffffec090a7824 */ /* 0x000fe400078e0208 */
[----:B------:R-:W-:Y:S02]  /*0570*/  IMAD.IADD R17, R16, 0x1, R17 ;  /* 0x0000000110117824 */ /* 0x000fe400078e0211 */
[----:B------:R-:W-:Y:S02]  /*0580*/  IMAD.IADD R3, R0, 0x1, R3 ;  /* 0x0000000100037824 */ /* 0x000fe400078e0203 */
[----:B------:R-:W-:-:S02]  /*0590*/  IMAD.IADD R6, R4, 0x1, R5 ;  /* 0x0000000104067824 */ /* 0x000fc400078e0205 */
[----:B------:R-:W-:Y:S01]  /*05a0*/  IMAD.IADD R11, R10, 0x1, R11 ;  /* 0x000000010a0b7824 */ /* 0x000fe200078e020b */
[----:B------:R-:W0:Y:S01]  /*05b0*/  LDC.U8 R17, c[0x3][R17] ;  /* 0x00c0000011117b82 */ /* 0x000e220000000000 */
[--C-:B------:R-:W-:Y:S02]  /*05c0*/  IMAD R15, R15, 0x14, R14.reuse ;  /* 0x000000140f0f7824 */ /* 0x100fe400078e020e */
[--C-:B------:R-:W-:Y:S02]  /*05d0*/  IMAD R5, R2, 0x14, R14.reuse ;  /* 0x0000001402057824 */ /* 0x100fe400078e020e */
[--C-:B------:R-:W-:Y:S02]  /*05e0*/  IMAD R7, R7, 0x14, R14.reuse ;  /* 0x0000001407077824 */ /* 0x100fe400078e020e */
[----:B------:R-:W-:Y:S01]  /*05f0*/  IMAD R9, R9, 0x14, R14 ;  /* 0x0000001409097824 */ /* 0x000fe200078e020e */
[----:B------:R-:W1:Y:S01]  /*0600*/  LDC.U8 R3, c[0x3][R3] ;  /* 0x00c0000003037b82 */ /* 0x000e620000000000 */
[----:B------:R-:W-:-:S02]  /*0610*/  IMAD.IADD R16, R16, 0x1, R15 ;  /* 0x0000000110107824 */ /* 0x000fc400078e020f */
[----:B------:R-:W-:Y:S02]  /*0620*/  IMAD.IADD R2, R0, 0x1, R5 ;  /* 0x0000000100027824 */ /* 0x000fe400078e0205 */
[----:B------:R-:W-:Y:S02]  /*0630*/  IMAD.IADD R7, R4, 0x1, R7 ;  /* 0x0000000104077824 */ /* 0x000fe400078e0207 */
[----:B------:R-:W-:Y:S01]  /*0640*/  IMAD.IADD R10, R10, 0x1, R9 ;  /* 0x000000010a0a7824 */ /* 0x000fe200078e0209 */
[----:B------:R-:W2:Y:S01]  /*0650*/  LDC.U8 R6, c[0x3][R6] ;  /* 0x00c0000006067b82 */ /* 0x000ea20000000000 */
[----:B------:R-:W-:-:S05]  /*0660*/  IMAD.IADD R0, R8, 0x1, R13 ;  /* 0x0000000108007824 */ /* 0x000fca00078e020d */
[----:B------:R-:W-:Y:S02]  /*0670*/  ISETP.GE.AND P0, PT, R0, UR5, PT ;  /* 0x0000000500007c0c */ /* 0x000fe4000bf06270 */
[----:B------:R-:W3:Y:S01]  /*0680*/  LDC.U8 R11, c[0x3][R11] ;  /* 0x00c000000b0b7b82 */ /* 0x000ee20000000000 */
[----:B0-----:R4:W-:Y:S04]  /*0690*/  STS.U8 [R16], R17 ;  /* 0x0000001110007388 */ /* 0x0019e80000000000 */
[----:B-1----:R4:W-:Y:S04]  /*06a0*/  STS.U8 [R2], R3 ;  /* 0x0000000302007388 */ /* 0x0029e80000000000 */
[----:B--2---:R4:W-:Y:S04]  /*06b0*/  STS.U8 [R7], R6 ;  /* 0x0000000607007388 */ /* 0x0049e80000000000 */
[----:B---3--:R4:W-:Y:S01]  /*06c0*/  STS.U8 [R10], R11 ;  /* 0x0000000b0a007388 */ /* 0x0089e20000000000 */
[----:B------:R-:W-:Y:S05]  /*06d0*/  @!P0 BRA `(.L_x_5) ;  /* 0xfffffffc00548947 */ /* 0x000fea000383ffff */
.L_x_1:
[----:B------:R-:W-:Y:S05]  /*06e0*/  BSYNC.RECONVERGENT B0 ;  /* 0x0000000000007941 */ /* 0x000fea0003800200 */
.L_x_0:
[----:B----4-:R-:W1:Y:S01]  /*06f0*/  LDC.64 R2, c[0x0][0x390] ;  /* 0x0000e400ff027b82 */ /* 0x010e620000000a00 */
[----:B------:R-:W-:Y:S01]  /*0700*/  SHF.R.S32.HI R13, RZ, 0x1f, R12 ;  /* 0x0000001fff0d7819 */ /* 0x000fe2000001140c */
[----:B------:R-:W-:-:S06]  /*0710*/  UISETP.GT.AND UP0, UPT, UR7, URZ, UPT ;  /* 0x000000ff0700728c */ /* 0x000fcc000bf04270 */
[----:B0-----:R-:W0:Y:S08]  /*0720*/  LDC.64 R4, c[0x0][0x398] ;  /* 0x0000e600ff047b82 */ /* 0x001e300000000a00 */
[----:B------:R-:W-:Y:S01]  /*0730*/  BAR.SYNC.DEFER_BLOCKING 0x0 ;  /* 0x0000000000007b1d */ /* 0x000fe20000010000 */
[----:B-1----:R-:W-:-:S05]  /*0740*/  IADD3 R2, P0, PT, R12, R2, RZ ;  /* 0x000000020c027210 */ /* 0x002fca0007f1e0ff */
[----:B------:R-:W-:Y:S02]  /*0750*/  IMAD.X R3, R13, 0x1, R3, P0 ;  /* 0x000000010d037824 */ /* 0x000fe400000e0603 */
[----:B0-----:R-:W-:Y:S02]  /*0760*/  IMAD R5, R5, 0x12d687, RZ ;  /* 0x0012d68705057824 */ /* 0x001fe400078e02ff */
[----:B------:R-:W-:-:S04]  /*0770*/  IMAD.WIDE.U32 R2, R4, 0x12d687, R2 ;  /* 0x0012d68704027825 */ /* 0x000fc800078e0002 */
[----:B------:R-:W-:Y:S01]  /*0780*/  IMAD.IADD R0, R3, 0x1, R5 ;  /* 0x0000000103007824 */ /* 0x000fe200078e0205 */
[----:B------:R-:W-:-:S04]  /*0790*/  LOP3.LUT R2, R2, 0xaad26b49, RZ, 0x3c, !PT ;  /* 0xaad26b4902027812 */ /* 0x000fc800078e3cff */
[----:B------:R-:W-:Y:S01]  /*07a0*/  LOP3.LUT R0, R0, 0xf7dcefdd, RZ, 0x3c, !PT ;  /* 0xf7dcefdd00007812 */ /* 0x000fe200078e3cff */
[----:B------:R-:W-:-:S04]  /*07b0*/  IMAD R2, R2, 0x4182bed5, RZ ;  /* 0x4182bed502027824 */ /* 0x000fc800078e02ff */
[----:B------:R-:W-:Y:S01]  /*07c0*/  IMAD R3, R0, -0x658354e5, RZ ;  /* 0x9a7cab1b00037824 */ /* 0x000fe200078e02ff */
[C---:B------:R-:W-:Y:S01]  /*07d0*/  LOP3.LUT R19, R2.reuse, 0x159a55e5, RZ, 0x3c, !PT ;  /* 0x159a55e502137812 */ /* 0x040fe200078e3cff */
[C---:B------:R-:W-:Y:S02]  /*07e0*/  VIADD R21, R2.reuse, 0x75bcd15 ;  /* 0x075bcd1502157836 */ /* 0x040fe40000000000 */
[C---:B------:R-:W-:Y:S01]  /*07f0*/  VIADD R17, R2.reuse, 0x583f19 ;  /* 0x00583f1902117836 */ /* 0x040fe20000000000 */
[----:B------:R-:W-:Y:S01]  /*0800*/  IADD3 R16, PT, PT, R2, 0x64f0c9, R3 ;  /* 0x0064f0c902107810 */ /* 0x000fe20007ffe003 */
[C---:B------:R-:W-:Y:S01]  /*0810*/  VIADD R15, R3.reuse, 0x1f123bb5 ;  /* 0x1f123bb5030f7836 */ /* 0x040fe20000000000 */
[----:B------:R-:W-:Y:S01]  /*0820*/  LOP3.LUT R14, R3, 0x5491333, RZ, 0x3c, !PT ;  /* 0x05491333030e7812 */ /* 0x000fe200078e3cff */
[----:B------:R-:W-:Y:S06]  /*0830*/  BRA.U UP0, `(.L_x_6) ;  /* 0x00000021004c7547 */ /* 0x000fec000b800000 */
[----:B------:R-:W0:Y:S01]  /*0840*/  LDCU.U8 UR5, c[0x3][0x67] ;  /* 0x00c00ce0ff0577ac */ /* 0x000e220008000000 */
[----:B------:R-:W1:Y:S01]  /*0850*/  LDCU.U8 UR6, c[0x3][0x66] ;  /* 0x00c00cc0ff0677ac */ /* 0x000e620008000000 */
[----:B------:R-:W2:Y:S01]  /*0860*/  LDCU.U8 UR7, c[0x3][0x65] ;  /* 0x00c00ca0ff0777ac */ /* 0x000ea20008000000 */
[----:B------:R-:W3:Y:S01]  /*0870*/  LDCU.U8 UR8, c[0x3][0x64] ;  /* 0x00c00c80ff0877ac */ /* 0x000ee20008000000 */
[----:B------:R-:W4:Y:S01]  /*0880*/  LDCU.U8 UR9, c[0x3][0x63] ;  /* 0x00c00c60ff0977ac */ /* 0x000f220008000000 */
[----:B------:R-:W0:Y:S01]  /*0890*/  LDCU.U8 UR10, c[0x3][0x62] ;  /* 0x00c00c40ff0a77ac */ /* 0x000e220008000000 */
        /* <DEDUP_REMOVED lines=26> */
[----:B-1234-:R-:W-:-:S05]  /*0a40*/  UMOV UR4, URZ ;  /* 0x000000ff00047c82 */ /* 0x01efca0008000000 */
.L_x_12:
[----:B------:R-:W-:Y:S01]  /*0a50*/  SHF.R.U32.HI R0, RZ, 0x2, R21 ;  /* 0x00000002ff007819 */ /* 0x000fe20000011615 */
[----:B------:R-:W-:Y:S01]  /*0a60*/  IMAD.SHL.U32 R2, R17, 0x10, RZ ;  /* 0x0000001011027824 */ /* 0x000fe200078e00ff */
[----:B------:R-:W-:Y:S01]  /*0a70*/  SHF.R.U32.HI R4, RZ, 0x2, R19 ;  /* 0x00000002ff047819 */ /* 0x000fe20000011613 */
[----:B------:R-:W1:Y:S01]  /*0a80*/  LDC R8, c[0x0][0x398] ;  /* 0x0000e600ff087b82 */ /* 0x000e620000000800 */
[----:B------:R-:W-:Y:S01]  /*0a90*/  LOP3.LUT R0, R0, R21, RZ, 0x3c, !PT ;  /* 0x0000001500007212 */ /* 0x000fe200078e3cff */
[----:B------:R-:W-:Y:S01]  /*0aa0*/  BSSY.RECONVERGENT B0, `(.L_x_7) ;  /* 0x00001e9000007945 */ /* 0x000fe20003800200 */
[----:B------:R-:W-:Y:S02]  /*0ab0*/  LOP3.LUT R4, R4, R19, RZ, 0x3c, !PT ;  /* 0x0000001304047212 */ /* 0x000fe400078e3cff */
[----:B------:R-:W-:Y:S01]  /*0ac0*/  SHF.R.U32.HI R6, RZ, 0x2, R15 ;  /* 0x00000002ff067819 */ /* 0x000fe2000001160f */
[----:B------:R-:W-:Y:S01]  /*0ad0*/  IMAD.SHL.U32 R3, R0, 0x2, RZ ;  /* 0x0000000200037824 */ /* 0x000fe200078e00ff */
[----:B------:R-:W-:-:S02]  /*0ae0*/  SHF.R.U32.HI R9, RZ, 0x2, R14 ;  /* 0x00000002ff097819 */ /* 0x000fc4000001160e */
[----:B------:R-:W-:Y:S02]  /*0af0*/  LOP3.LUT R6, R6, R15, RZ, 0x3c, !PT ;  /* 0x0000000f06067212 */ /* 0x000fe400078e3cff */
[----:B------:R-:W-:Y:S01]  /*0b00*/  LOP3.LUT R3, R17, R2, R3, 0x96, !PT ;  /* 0x0000000211037212 */ /* 0x000fe200078e9603 */
[----:B------:R-:W-:Y:S01]  /*0b10*/  IMAD.SHL.U32 R2, R4, 0x2, RZ ;  /* 0x0000000204027824 */ /* 0x000fe200078e00ff */
[----:B------:R-:W-:Y:S02]  /*0b20*/  LOP3.LUT R14, R9, R14, RZ, 0x3c, !PT ;  /* 0x0000000e090e7212 */ /* 0x000fe400078e3cff */
[----:B------:R-:W-:-:S05]  /*0b30*/  LOP3.LUT R3, R3, R0, RZ, 0x3c, !PT ;  /* 0x0000000003037212 */ /* 0x000fca00078e3cff */
[----:B------:R-:W-:-:S05]  /*0b40*/  IMAD.SHL.U32 R0, R3, 0x10, RZ ;  /* 0x0000001003007824 */ /* 0x000fca00078e00ff */
[----:B------:R-:W-:Y:S01]  /*0b50*/  LOP3.LUT R5, R3, R0, R2, 0x96, !PT ;  /* 0x0000000003057212 */ /* 0x000fe200078e9602 */
[----:B------:R-:W-:-:S03]  /*0b60*/  IMAD.SHL.U32 R2, R6, 0x2, RZ ;  /* 0x0000000206027824 */ /* 0x000fc600078e00ff */
[----:B------:R-:W-:Y:S02]  /*0b70*/  LOP3.LUT R7, R5, R4, RZ, 0x3c, !PT ;  /* 0x0000000405077212 */ /* 0x000fe400078e3cff */
[----:B------:R-:W-:Y:S02]  /*0b80*/  SHF.R.U32.HI R4, RZ, 0x2, R17 ;  /* 0x00000002ff047819 */ /* 0x000fe40000011611 */
[----:B------:R-:W-:Y:S01]  /*0b90*/  IADD3 R27, PT, PT, R16, 0xb0f8a, R7 ;  /* 0x000b0f8a101b7810 */ /* 0x000fe20007ffe007 */
[C---:B------:R-:W-:Y:S01]  /*0ba0*/  IMAD.SHL.U32 R0, R7.reuse, 0x10, RZ ;  /* 0x0000001007007824 */ /* 0x040fe200078e00ff */
[----:B------:R-:W-:Y:S02]  /*0bb0*/  LOP3.LUT R4, R4, R17, RZ, 0x3c, !PT ;  /* 0x0000001104047212 */ /* 0x000fe400078e3cff */
[----:B------:R-:W-:Y:S02]  /*0bc0*/  SHF.R.U32.HI R26, RZ, 0x8, R27 ;  /* 0x00000008ff1a7819 */ /* 0x000fe4000001161b */
[----:B------:R-:W-:Y:S01]  /*0bd0*/  LOP3.LUT R5, R7, R0, R2, 0x96, !PT ;  /* 0x0000000007057212 */ /* 0x000fe200078e9602 */
[----:B------:R-:W-:Y:S01]  /*0be0*/  IMAD.SHL.U32 R2, R14, 0x2, RZ ;  /* 0x000000020e027824 */ /* 0x000fe200078e00ff */
[----:B------:R-:W-:-:S02]  /*0bf0*/  PRMT R10, R27, 0x7632, R10 ;  /* 0x000076321b0a7816 */ /* 0x000fc4000000000a */
[----:B------:R-:W-:Y:S01]  /*0c00*/  LOP3.LUT R9, R5, R6, RZ, 0x3c, !PT ;  /* 0x0000000605097212 */ /* 0x000fe200078e3cff */
[----:B------:R-:W-:Y:S01]  /*0c10*/  IMAD.SHL.U32 R6, R4, 0x2, RZ ;  /* 0x0000000204067824 */ /* 0x000fe200078e00ff */
[----:B------:R-:W-:Y:S02]  /*0c20*/  IADD3 R5, PT, PT, R16, 0x587c5, R3 ;  /* 0x000587c510057810 */ /* 0x000fe40007ffe003 */
[----:B------:R-:W-:Y:S01]  /*0c30*/  LOP3.LUT P3, RZ, R27, 0xff, RZ, 0xc0, !PT ;  /* 0x000000ff1bff7812 */ /* 0x000fe2000786c0ff */
[C---:B------:R-:W-:Y:S01]  /*0c40*/  IMAD.SHL.U32 R0, R9.reuse, 0x10, RZ ;  /* 0x0000001009007824 */ /* 0x040fe200078e00ff */
[----:B------:R-:W-:Y:S02]  /*0c50*/  LOP3.LUT P4, RZ, R26, 0xff, RZ, 0xc0, !PT ;  /* 0x000000ff1aff7812 */ /* 0x000fe4000788c0ff */
[----:B------:R-:W-:Y:S02]  /*0c60*/  LOP3.LUT P0, RZ, R10, 0xff, RZ, 0xc0, !PT ;  /* 0x000000ff0aff7812 */ /* 0x000fe4000780c0ff */
[----:B------:R-:W-:-:S02]  /*0c70*/  LOP3.LUT R21, R9, R0, R2, 0x96, !PT ;  /* 0x0000000009157212 */ /* 0x000fc400078e9602 */
[----:B------:R-:W-:Y:S02]  /*0c80*/  LOP3.LUT R0, R5, R12, RZ, 0x3c, !PT ;  /* 0x0000000c05007212 */ /* 0x000fe400078e3cff */
[----:B------:R-:W-:Y:S02]  /*0c90*/  LOP3.LUT R21, R21, R14, RZ, 0x3c, !PT ;  /* 0x0000000e15157212 */ /* 0x000fe400078e3cff */
[--C-:B------:R-:W-:Y:S02]  /*0ca0*/  SHF.R.U32.HI R25, RZ, 0x8, R0.reuse ;  /* 0x00000008ff197819 */ /* 0x100fe40000011600 */
[----:B------:R-:W-:Y:S01]  /*0cb0*/  SHF.R.U32.HI R22, RZ, 0x10, R0 ;  /* 0x00000010ff167819 */ /* 0x000fe20000011600 */
[----:B------:R-:W-:Y:S01]  /*0cc0*/  IMAD.SHL.U32 R2, R21, 0x10, RZ ;  /* 0x0000001015027824 */ /* 0x000fe200078e00ff */
[C---:B------:R-:W-:Y:S02]  /*0cd0*/  IADD3 R31, PT, PT, R16.reuse, 0x10974f, R9 ;  /* 0x0010974f101f7810 */ /* 0x040fe40007ffe009 */
[----:B------:R-:W-:-:S02]  /*0ce0*/  IADD3 R35, PT, PT, R16, 0x161f14, R21 ;  /* 0x00161f1410237810 */ /* 0x000fc40007ffe015 */
[----:B------:R-:W-:Y:S02]  /*0cf0*/  LOP3.LUT R19, R21, R2, R6, 0x96, !PT ;  /* 0x0000000215137212 */ /* 0x000fe400078e9606 */
[----:B------:R-:W-:Y:S02]  /*0d00*/  LOP3.LUT R6, R22, R0, R25, 0xfe, !PT ;  /* 0x0000000016067212 */ /* 0x000fe400078efe19 */
[----:B------:R-:W-:Y:S02]  /*0d10*/  SHF.R.U32.HI R2, RZ, 0x2, R3 ;  /* 0x00000002ff027819 */ /* 0x000fe40000011603 */
[----:B------:R-:W-:Y:S01]  /*0d20*/  LOP3.LUT P2, RZ, R6, 0xff, RZ, 0xc0, !PT ;  /* 0x000000ff06ff7812 */ /* 0x000fe2000784c0ff */
[----:B-1----:R-:W-:Y:S01]  /*0d30*/  VIADD R6, R8, UR4 ;  /* 0x0000000408067c36 */ /* 0x002fe20008000000 */
[----:B------:R-:W-:Y:S01]  /*0d40*/  SHF.R.U32.HI R8, RZ, 0x18, R5 ;  /* 0x00000018ff087819 */ /* 0x000fe20000011605 */
[----:B------:R-:W-:Y:S01]  /*0d50*/  UIADD3 UR4, UPT, UPT, UR4, 0x1, URZ ;  /* 0x0000000104047890 */ /* 0x000fe2000fffe0ff */
[----:B------:R-:W-:-:S02]  /*0d60*/  LOP3.LUT R2, R2, R3, RZ, 0x3c, !PT ;  /* 0x0000000302027212 */ /* 0x000fc400078e3cff */
[----:B------:R-:W-:Y:S01]  /*0d70*/  PRMT R5, R6, 0x7610, R5 ;  /* 0x0000761006057816 */ /* 0x000fe20000000005 */
[----:B------:R-:W-:Y:S01]  /*0d80*/  UISETP.NE.AND UP0, UPT, UR4, 0x80, UPT ;  /* 0x000000800400788c */ /* 0x000fe2000bf05270 */
[----:B------:R-:W-:Y:S01]  /*0d90*/  LOP3.LUT R19, R19, R4, RZ, 0x3c, !PT ;  /* 0x0000000413137212 */ /* 0x000fe200078e3cff */
[----:B------:R-:W-:Y:S01]  /*0da0*/  IMAD.SHL.U32 R3, R2, 0x2, RZ ;  /* 0x0000000202037824 */ /* 0x000fe200078e00ff */
[----:B------:R-:W-:Y:S02]  /*0db0*/  PRMT R11, R8, 0x9910, RZ ;  /* 0x00009910080b7816 */ /* 0x000fe400000000ff */
[----:B------:R-:W-:Y:S01]  /*0dc0*/  LOP3.LUT R6, R5, 0xff, RZ, 0xc0, !PT ;  /* 0x000000ff05067812 */ /* 0x000fe200078ec0ff */
[----:B------:R-:W-:Y:S01]  /*0dd0*/  IMAD.SHL.U32 R4, R19, 0x10, RZ ;  /* 0x0000001013047824 */ /* 0x000fe200078e00ff */
[----:B------:R-:W-:Y:S02]  /*0de0*/  SHF.R.U32.HI R30, RZ, 0x8, R31 ;  /* 0x00000008ff1e7819 */ /* 0x000fe4000001161f */
[----:B------:R-:W-:-:S02]  /*0df0*/  ISETP.EQ.AND P2, PT, R11, R6, !P2 ;  /* 0x000000060b00720c */ /* 0x000fc40005742270 */
[----:B------:R-:W-:Y:S02]  /*0e00*/  LOP3.LUT R3, R19, R4, R3, 0x96, !PT ;  /* 0x0000000413037212 */ /* 0x000fe400078e9603 */
[----:B------:R-:W-:Y:S02]  /*0e10*/  PLOP3.LUT P3, PT, P4, P2, P3, 0x4, 0x0 ;  /* 0x000000000000781c */ /* 0x000fe40002764034 */
[----:B------:R-:W-:Y:S02]  /*0e20*/  SHF.R.U32.HI R4, RZ, 0x2, R7 ;  /* 0x00000002ff047819 */ /* 0x000fe40000011607 */
[----:B------:R-:W-:Y:S02]  /*0e30*/  PLOP3.LUT P0, PT, P3, P0, PT, 0x20, 0x2 ;  /* 0x000000000002781c */ /* 0x000fe40001f00470 */
[----:B------:R-:W-:Y:S02]  /*0e40*/  LOP3.LUT R4, R4, R7, RZ, 0x3c, !PT ;  /* 0x0000000704047212 */ /* 0x000fe400078e3cff */
[----:B------:R-:W-:-:S02]  /*0e50*/  LOP3.LUT R15, R3, R2, RZ, 0x3c, !PT ;  /* 0x00000002030f7212 */ /* 0x000fc400078e3cff */
[C---:B------:R-:W-:Y:S01]  /*0e60*/  PRMT R7, R31.reuse, 0x7632, R7 ;  /* 0x000076321f077816 */ /* 0x040fe20000000007 */
[----:B------:R-:W-:Y:S01]  /*0e70*/  IMAD.SHL.U32 R3, R4, 0x2, RZ ;  /* 0x0000000204037824 */ /* 0x000fe200078e00ff */
[----:B------:R-:W-:Y:S01]  /*0e80*/  LOP3.LUT P2, RZ, R31, 0xff, RZ, 0xc0, !PT ;  /* 0x000000ff1fff7812 */ /* 0x000fe2000784c0ff */
[----:B------:R-:W-:Y:S01]  /*0e90*/  IMAD.SHL.U32 R2, R15, 0x10, RZ ;  /* 0x000000100f027824 */ /* 0x000fe200078e00ff */
[----:B------:R-:W-:Y:S02]  /*0ea0*/  LOP3.LUT P3, RZ, R30, 0xff, RZ, 0xc0, !PT ;  /* 0x000000ff1eff7812 */ /* 0x000fe4000786c0ff */
[----:B------:R-:W-:Y:S02]  /*0eb0*/  ISETP.LT.U32.AND P4, PT, R27, 0x1000000, P0 ;  /* 0x010000001b00780c */ /* 0x000fe40000781070 */
[----:B------:R-:W-:Y:S02]  /*0ec0*/  LOP3.LUT P1, RZ, R7, 0xff, RZ, 0xc0, !PT ;  /* 0x000000ff07ff7812 */ /* 0x000fe4000782c0ff */
[----:B------:R-:W-:-:S02]  /*0ed0*/  PLOP3.LUT P3, PT, P3, P4, P2, 0x4, 0x0 ;  /* 0x000000000000781c */ /* 0x000fc40001f68024 */
[----:B------:R-:W-:Y:S02]  /*0ee0*/  LOP3.LUT R3, R15, R2, R3, 0x96, !PT ;  /* 0x000000020f037212 */ /* 0x000fe400078e9603 */
[----:B------:R-:W-:Y:S02]  /*0ef0*/  SHF.R.U32.HI R34, RZ, 0x8, R35 ;  /* 0x00000008ff227819 */ /* 0x000fe40000011623 */
[----:B------:R-:W-:Y:S02]  /*0f00*/  PLOP3.LUT P4, PT, P3, P1, PT, 0x20, 0x2 ;  /* 0x000000000002781c */ /* 0x000fe40001f82470 */
[----:B------:R-:W-:Y:S02]  /*0f10*/  LOP3.LUT R14, R3, R4, RZ, 0x3c, !PT ;  /* 0x00000004030e7212 */ /* 0x000fe400078e3cff */
[C---:B------:R-:W-:Y:S02]  /*0f20*/  PRMT R4, R35.reuse, 0x7632, R4 ;  /* 0x0000763223047816 */ /* 0x040fe40000000004 */
[----:B------:R-:W-:Y:S01]  /*0f30*/  LOP3.LUT P3, RZ, R35, 0xff, RZ, 0xc0, !PT ;  /* 0x000000ff23ff7812 */ /* 0x000fe2000786c0ff */
[----:B------:R-:W-:Y:S01]  /*0f40*/  IMAD.SHL.U32 R3, R14, 0x10, RZ ;  /* 0x000000100e037824 */ /* 0x000fe200078e00ff */
[----:B------:R-:W-:-:S02]  /*0f50*/  LOP3.LUT P1, RZ, R34, 0xff, RZ, 0xc0, !PT ;  /* 0x000000ff22ff7812 */ /* 0x000fc4000782c0ff */
[----:B------:R-:W-:Y:S02]  /*0f60*/  ISETP.LT.U32.AND P4, PT, R31, 0x1000000, P4 ;  /* 0x010000001f00780c */ /* 0x000fe40002781070 */
[----:B------:R-:W-:Y:S02]  /*0f70*/  IADD3 R37, PT, PT, R16, 0x1ba6d9, R19 ;  /* 0x001ba6d910257810 */ /* 0x000fe40007ffe013 */
[----:B------:R-:W-:Y:S02]  /*0f80*/  LOP3.LUT P0, RZ, R4, 0xff, RZ, 0xc0, !PT ;  /* 0x000000ff04ff7812 */ /* 0x000fe4000780c0ff */
[----:B------:R-:W-:Y:S02]  /*0f90*/  PLOP3.LUT P1, PT, P1, P4, P3, 0x4, 0x0 ;  /* 0x000000000000781c */ /* 0x000fe40000f28034 */
[----:B------:R-:W-:Y:S02]  /*0fa0*/  SHF.R.U32.HI R45, RZ, 0x8, R37 ;  /* 0x00000008ff2d7819 */ /* 0x000fe40000011625 */
[----:B------:R-:W-:-:S02]  /*0fb0*/  PLOP3.LUT P0, PT, P1, P0, PT, 0x20, 0x2 ;  /* 0x000000000002781c */ /* 0x000fc40000f00470 */
[----:B------:R-:W-:Y:S02]  /*0fc0*/  SHF.R.U32.HI R6, RZ, 0x2, R9 ;  /* 0x00000002ff067819 */ /* 0x000fe40000011609 */
[C---:B------:R-:W-:Y:S02]  /*0fd0*/  PRMT R7, R37.reuse, 0x7632, R7 ;  /* 0x0000763225077816 */ /* 0x040fe40000000007 */
[----:B------:R-:W-:Y:S02]  /*0fe0*/  LOP3.LUT P1, RZ, R37, 0xff, RZ, 0xc0, !PT ;  /* 0x000000ff25ff7812 */ /* 0x000fe4000782c0ff */
[----:B------:R-:W-:Y:S02]  /*0ff0*/  LOP3.LUT P3, RZ, R45, 0xff, RZ, 0xc0, !PT ;  /* 0x000000ff2dff7812 */ /* 0x000fe4000786c0ff */
[----:B------:R-:W-:Y:S02]  /*1000*/  ISETP.LT.U32.AND P0, PT, R35, 0x1000000, P0 ;  /* 0x010000002300780c */ /* 0x000fe40000701070 */
[----:B------:R-:W-:-:S02]  /*1010*/  LOP3.LUT R6, R6, R9, RZ, 0x3c, !PT ;  /* 0x0000000906067212 */ /* 0x000fc400078e3cff */
[----:B------:R-:W-:Y:S02]  /*1020*/  LOP3.LUT P2, RZ, R7, 0xff, RZ, 0xc0, !PT ;  /* 0x000000ff07ff7812 */ /* 0x000fe4000784c0ff */
[----:B------:R-:W-:Y:S01]  /*1030*/  IADD3 R39, PT, PT, R16, 0x212e9e, R15 ;  /* 0x00212e9e10277810 */ /* 0x000fe20007ffe00f */
[----:B------:R-:W-:Y:S01]  /*1040*/  IMAD.SHL.U32 R2, R6, 0x2, RZ ;  /* 0x0000000206027824 */ /* 0x000fe200078e00ff */
[----:B------:R-:W-:Y:S02]  /*1050*/  PLOP3.LUT P0, PT, P3, P0, P1, 0x4, 0x0 ;  /* 0x000000000000781c */ /* 0x000fe40001f00014 */
[----:B------:R-:W-:Y:S02]  /*1060*/  SHF.R.U32.HI R49, RZ, 0x8, R39 ;  /* 0x00000008ff317819 */ /* 0x000fe40000011627 */
[----:B------:R-:W-:Y:S02]  /*1070*/  PLOP3.LUT P0, PT, P0, P2, PT, 0x20, 0x2 ;  /* 0x000000000002781c */ /* 0x000fe40000704470 */
[----:B------:R-:W-:-:S02]  /*1080*/  LOP3.LUT R3, R14, R3, R2, 0x96, !PT ;  /* 0x000000030e037212 */ /* 0x000fc400078e9602 */
[C---:B------:R-:W-:Y:S02]  /*1090*/  LOP3.LUT P1, RZ, R39.reuse, 0xff, RZ, 0xc0, !PT ;  /* 0x000000ff27ff7812 */ /* 0x040fe4000782c0ff */
[----:B------:R-:W-:Y:S02]  /*10a0*/  PRMT R2, R39, 0x7632, R2 ;  /* 0x0000763227027816 */ /* 0x000fe40000000002 */
[----:B------:R-:W-:Y:S02]  /*10b0*/  LOP3.LUT P2, RZ, R49, 0xff, RZ, 0xc0, !PT ;  /* 0x000000ff31ff7812 */ /* 0x000fe4000784c0ff */
[----:B------:R-:W-:Y:S02]  /*10c0*/  ISETP.LT.U32.AND P0, PT, R37, 0x1000000, P0 ;  /* 0x010000002500780c */ /* 0x000fe40000701070 */
[----:B------:R-:W-:Y:S02]  /*10d0*/  LOP3.LUT P3, RZ, R2, 0xff, RZ, 0xc0, !PT ;  /* 0x000000ff02ff7812 */ /* 0x000fe4000786c0ff */
[C---:B------:R-:W-:Y:S01]  /*10e0*/  IADD3 R40, PT, PT, R16.reuse, 0x26b663, R14 ;  /* 0x0026b66310287810 */ /* 0x040fe20007ffe00e */
[----:B------:R-:W-:Y:S01]  /*10f0*/  VIADD R16, R16, 0x2c3e28 ;  /* 0x002c3e2810107836 */ /* 0x000fe20000000000 */
[----:B------:R-:W-:-:S02]  /*1100*/  PLOP3.LUT P0, PT, P2, P0, P1, 0x4, 0x0 ;  /* 0x000000000000781c */ /* 0x000fc40001700014 */
[----:B------:R-:W-:Y:S02]  /*1110*/  SHF.R.U32.HI R42, RZ, 0x8, R40 ;  /* 0x00000008ff2a7819 */ /* 0x000fe40000011628 */
[----:B------:R-:W-:Y:S02]  /*1120*/  PLOP3.LUT P0, PT, P0, P3, PT, 0x20, 0x2 ;  /* 0x000000000002781c */ /* 0x000fe40000706470 */
[----:B------:R-:W-:Y:S02]  /*1130*/  LOP3.LUT R17, R3, R6, RZ, 0x3c, !PT ;  /* 0x0000000603117212 */ /* 0x000fe400078e3cff */
[C---:B------:R-:W-:Y:S02]  /*1140*/  LOP3.LUT P1, RZ, R40.reuse, 0xff, RZ, 0xc0, !PT ;  /* 0x000000ff28ff7812 */ /* 0x040fe4000782c0ff */
[----:B------:R-:W-:Y:S01]  /*1150*/  PRMT R3, R40, 0x7632, R3 ;  /* 0x0000763228037816 */ /* 0x000fe20000000003 */
[----:B------:R-:W-:Y:S01]  /*1160*/  IMAD.IADD R43, R17, 0x1, R16 ;  /* 0x00000001112b7824 */ /* 0x000fe200078e0210 */
[----:B------:R-:W-:-:S02]  /*1170*/  LOP3.LUT P2, RZ, R42, 0xff, RZ, 0xc0, !PT ;  /* 0x000000ff2aff7812 */ /* 0x000fc4000784c0ff */
[----:B------:R-:W-:Y:S02]  /*1180*/  ISETP.LT.U32.AND P0, PT, R39, 0x1000000, P0 ;  /* 0x010000002700780c */ /* 0x000fe40000701070 */
[----:B------:R-:W-:Y:S02]  /*1190*/  LOP3.LUT P3, RZ, R3, 0xff, RZ, 0xc0, !PT ;  /* 0x000000ff03ff7812 */ /* 0x000fe4000786c0ff */
[----:B------:R-:W-:Y:S02]  /*11a0*/  PLOP3.LUT P0, PT, P2, P0, P1, 0x4, 0x0 ;  /* 0x000000000000781c */ /* 0x000fe40001700014 */
[----:B------:R-:W-:Y:S02]  /*11b0*/  SHF.R.U32.HI R55, RZ, 0x8, R43 ;  /* 0x00000008ff377819 */ /* 0x000fe4000001162b */
[----:B------:R-:W-:Y:S02]  /*11c0*/  PLOP3.LUT P0, PT, P0, P3, PT, 0x20, 0x2 ;  /* 0x000000000002781c */ /* 0x000fe40000706470 */
[----:B------:R-:W-:-:S02]  /*11d0*/  LOP3.LUT R20, R2, 0xff, RZ, 0xc0, !PT ;  /* 0x000000ff02147812 */ /* 0x000fc400078ec0ff */
[C---:B------:R-:W-:Y:S02]  /*11e0*/  LOP3.LUT P2, RZ, R43.reuse, 0xff, RZ, 0xc0, !PT ;  /* 0x000000ff2bff7812 */ /* 0x040fe4000784c0ff */
[----:B------:R-:W-:Y:S02]  /*11f0*/  PRMT R2, R43, 0x7632, R2 ;  /* 0x000076322b027816 */ /* 0x000fe40000000002 */
[----:B------:R-:W-:Y:S02]  /*1200*/  LOP3.LUT P3, RZ, R55, 0xff, RZ, 0xc0, !PT ;  /* 0x000000ff37ff7812 */ /* 0x000fe4000786c0ff */
[----:B------:R-:W-:Y:S02]  /*1210*/  ISETP.LT.U32.AND P1, PT, R40, 0x1000000, P0 ;  /* 0x010000002800780c */ /* 0x000fe40000721070 */
[----:B------:R-:W-:Y:S02]  /*1220*/  LOP3.LUT P0, RZ, R2, 0xff, RZ, 0xc0, !PT ;  /* 0x000000ff02ff7812 */ /* 0x000fe4000780c0ff */
[----:B------:R-:W-:-:S02]  /*1230*/  PLOP3.LUT P1, PT, P3, P1, P2, 0x4, 0x0 ;  /* 0x000000000000781c */ /* 0x000fc40001f22024 */
[----:B------:R-:W-:Y:S02]  /*1240*/  ISETP.LT.U32.AND P2, PT, R43, 0x1000000, PT ;  /* 0x010000002b00780c */ /* 0x000fe40003f41070 */
[----:B------:R-:W-:Y:S02]  /*1250*/  PLOP3.LUT P0, PT, P1, P0, PT, 0x20, 0x2 ;  /* 0x000000000002781c */ /* 0x000fe40000f00470 */
[----:B------:R-:W-:Y:S02]  /*1260*/  LOP3.LUT R24, R8, R5, RZ, 0x3c, !PT ;  /* 0x0000000508187212 */ /* 0x000fe400078e3cff */
[----:B------:R-:W-:Y:S02]  /*1270*/  SHF.R.U32.HI R33, RZ, 0x18, R27 ;  /* 0x00000018ff217819 */ /* 0x000fe4000001161b */
[----:B------:R-:W-:Y:S02]  /*1280*/  PRMT R4, R27, 0x7632, R4 ;  /* 0x000076321b047816 */ /* 0x000fe40000000004 */
[----:B------:R-:W-:-:S02]  /*1290*/  SHF.R.U32.HI R41, RZ, 0x18, R31 ;  /* 0x00000018ff297819 */ /* 0x000fc4000001161f */
[----:B------:R-:W-:Y:S02]  /*12a0*/  PRMT R8, R31, 0x7632, R8 ;  /* 0x000076321f087816 */ /* 0x000fe40000000008 */
[----:B------:R-:W-:Y:S02]  /*12b0*/  SHF.R.U32.HI R36, RZ, 0x18, R35 ;  /* 0x00000018ff247819 */ /* 0x000fe40000011623 */
[----:B------:R-:W-:Y:S02]  /*12c0*/  PRMT R9, R35, 0x7632, R9 ;  /* 0x0000763223097816 */ /* 0x000fe40000000009 */
[----:B------:R-:W-:Y:S02]  /*12d0*/  SHF.R.U32.HI R47, RZ, 0x18, R37 ;  /* 0x00000018ff2f7819 */ /* 0x000fe40000011625 */
[----:B------:R-:W-:Y:S02]  /*12e0*/  PRMT R10, R37, 0x7632, R10 ;  /* 0x00007632250a7816 */ /* 0x000fe4000000000a */
[----:B------:R-:W-:-:S02]  /*12f0*/  SHF.R.U32.HI R51, RZ, 0x18, R39 ;  /* 0x00000018ff337819 */ /* 0x000fc40000011627 */
[----:B------:R-:W-:Y:S02]  /*1300*/  PRMT R11, R39, 0x7632, R11 ;  /* 0x00007632270b7816 */ /* 0x000fe4000000000b */
[----:B------:R-:W-:Y:S02]  /*1310*/  LOP3.LUT R23, R49, 0xff, RZ, 0xc0, !PT ;  /* 0x000000ff31177812 */ /* 0x000fe400078ec0ff */
[C---:B------:R-:W-:Y:S02]  /*1320*/  LOP3.LUT R28, R40.reuse, 0xff, RZ, 0xc0, !PT ;  /* 0x000000ff281c7812 */ /* 0x040fe400078ec0ff */
[----:B------:R-:W-:Y:S02]  /*1330*/  SHF.R.U32.HI R53, RZ, 0x18, R40 ;  /* 0x00000018ff357819 */ /* 0x000fe40000011628 */
[----:B------:R-:W-:Y:S02]  /*1340*/  PRMT R18, R40, 0x7632, R18 ;  /* 0x0000763228127816 */ /* 0x000fe40000000012 */
[----:B------:R-:W-:-:S02]  /*1350*/  LOP3.LUT R3, R3, 0xff, RZ, 0xc0, !PT ;  /* 0x000000ff03037812 */ /* 0x000fc400078ec0ff */
[----:B------:R-:W-:Y:S02]  /*1360*/  LOP3.LUT R29, R42, 0xff, RZ, 0xc0, !PT ;  /* 0x000000ff2a1d7812 */ /* 0x000fe400078ec0ff */
[C---:B------:R-:W-:Y:S02]  /*1370*/  LOP3.LUT R32, R43.reuse, 0xff, RZ, 0xc0, !PT ;  /* 0x000000ff2b207812 */ /* 0x040fe400078ec0ff */
[----:B------:R-:W-:Y:S02]  /*1380*/  SHF.R.U32.HI R6, RZ, 0x18, R43 ;  /* 0x00000018ff067819 */ /* 0x000fe4000001162b */
[----:B------:R-:W-:Y:S02]  /*1390*/  PRMT R7, R43, 0x7632, R7 ;  /* 0x000076322b077816 */ /* 0x000fe40000000007 */
[----:B------:R-:W-:Y:S02]  /*13a0*/  LOP3.LUT R2, R2, 0xff, RZ, 0xc0, !PT ;  /* 0x000000ff02027812 */ /* 0x000fe400078ec0ff */
[----:B------:R-:W-:Y:S01]  /*13b0*/  LOP3.LUT R38, R55, 0xff, RZ, 0xc0, !PT ;  /* 0x000000ff37267812 */ /* 0x000fe200078ec0ff */
[----:B------:R-:W-:Y:S06]  /*13c0*/  @P0 BRA P2, `(.L_x_8) ;  /* 0x0000001400580947 */ /* 0x000fec0001000000 */
[----:B0-----:R-:W-:Y:S01]  /*13d0*/  ISETP.LT.U32.AND P0, PT, R6, UR5, PT ;  /* 0x0000000506007c0c */ /* 0x001fe2000bf01070 */
[----:B------:R-:W-:-:S12]  /*13e0*/  BSSY.RELIABLE B1, `(.L_x_9) ;  /* 0x00000ac000017945 */ /* 0x000fd80003800100 */
[----:B------:R-:W-:Y:S05]  /*13f0*/  @P0 BRA `(.L_x_10) ;  /* 0x0000000800a80947 */ /* 0x000fea0003800000 */
[----:B------:R-:W-:-:S13]  /*1400*/  ISETP.LE.U32.AND P0, PT, R6, UR5, PT ;  /* 0x0000000506007c0c */ /* 0x000fda000bf03070 */
[----:B------:R-:W-:Y:S05]  /*1410*/  @!P0 BREAK.RELIABLE B1 ;  /* 0x0000000000018942 */ /* 0x000fea0003800100 */
[----:B------:R-:W-:Y:S05]  /*1420*/  @!P0 BRA `(.L_x_8) ;  /* 0x0000001400408947 */ /* 0x000fea0003800000 */
[----:B------:R-:W-:-:S13]  /*1430*/  ISETP.LT.U32.AND P0, PT, R2, UR6, PT ;  /* 0x0000000602007c0c */ /* 0x000fda000bf01070 */
        /* <DEDUP_REMOVED lines=49> */
[----:B------:R-:W-:-:S04]  /*1750*/  LOP3.LUT R2, R39, 0xff, RZ, 0xc0, !PT ;  /* 0x000000ff27027812 */ /* 0x000fc800078ec0ff */
        /* <DEDUP_REMOVED lines=98> */
[----:B------:R-:W-:-:S13]  /*1d80*/  ISETP.GE.U32.AND P0, PT, R2, UR33, PT ;  /* 0x0000002102007c0c */ /* 0x000fda000bf06070 */
[----:B------:R-:W-:Y:S05]  /*1d90*/  @!P0 BRA `(.L_x_10) ;  /* 0x0000000000408947 */ /* 0x000fea0003800000 */
[----:B------:R-:W-:-:S13]  /*1da0*/  ISETP.GT.U32.AND P0, PT, R2, UR33, PT ;  /* 0x0000002102007c0c */ /* 0x000fda000bf04070 */
[----:B------:R-:W-:Y:S05]  /*1db0*/  @P0 BREAK.RELIABLE B1 ;  /* 0x0000000000010942 */ /* 0x000fea0003800100 */
[----:B------:R-:W-:Y:S05]  /*1dc0*/  @P0 BRA `(.L_x_8) ;  /* 0x0000000800d80947 */ /* 0x000fea0003800000 */
[----:B------:R-:W-:-:S04]  /*1dd0*/  LOP3.LUT R2, R22, 0xff, RZ, 0xc0, !PT ;  /* 0x000000ff16027812 */ /* 0x000fc800078ec0ff */
[----:B------:R-:W-:-:S13]  /*1de0*/  ISETP.LT.U32.AND P0, PT, R2, UR34, PT ;  /* 0x0000002202007c0c */ /* 0x000fda000bf01070 */
[----:B------:R-:W-:Y:S05]  /*1df0*/  @P0 BRA `(.L_x_10) ;  /* 0x0000000000280947 */ /* 0x000fea0003800000 */
[----:B------:R-:W-:-:S13]  /*1e00*/  ISETP.LE.U32.AND P0, PT, R2, UR34, PT ;  /* 0x0000002202007c0c */ /* 0x000fda000bf03070 */
[----:B------:R-:W-:Y:S05]  /*1e10*/  @!P0 BREAK.RELIABLE B1 ;  /* 0x0000000000018942 */ /* 0x000fea0003800100 */
[----:B------:R-:W-:Y:S05]  /*1e20*/  @!P0 BRA `(.L_x_8) ;  /* 0x0000000800c08947 */ /* 0x000fea0003800000 */
[----:B------:R-:W-:Y:S02]  /*1e30*/  LOP3.LUT R3, R0, 0xff, RZ, 0xc0, !PT ;  /* 0x000000ff00037812 */ /* 0x000fe400078ec0ff */
[----:B------:R-:W-:Y:S02]  /*1e40*/  LOP3.LUT R2, R25, 0xff, RZ, 0xc0, !PT ;  /* 0x000000ff19027812 */ /* 0x000fe400078ec0ff */
[----:B------:R-:W-:Y:S02]  /*1e50*/  ISETP.LE.U32.AND P0, PT, R3, UR36, PT ;  /* 0x0000002403007c0c */ /* 0x000fe4000bf03070 */
[C---:B------:R-:W-:Y:S02]  /*1e60*/  ISETP.GE.U32.AND P1, PT, R2.reuse, UR35, PT ;  /* 0x0000002302007c0c */ /* 0x040fe4000bf26070 */
[----:B------:R-:W-:-:S13]  /*1e70*/  ISETP.GT.U32.OR P0, PT, R2, UR35, !P0 ;  /* 0x0000002302007c0c */ /* 0x000fda000c704470 */
[----:B------:R-:W-:Y:S05]  /*1e80*/  @P0 BREAK.RELIABLE P1, B1 ;  /* 0x0000000000010942 */ /* 0x000fea0000800100 */
[----:B------:R-:W-:Y:S05]  /*1e90*/  @P0 BRA P1, `(.L_x_8) ;  /* 0x0000000800a40947 */ /* 0x000fea0000800000 */
.L_x_10:
[----:B------:R-:W-:Y:S05]  /*1ea0*/  BSYNC.RELIABLE B1 ;  /* 0x0000000000017941 */ /* 0x000fea0003800100 */
.L_x_9:
[C---:B------:R-:W-:Y:S02]  /*1eb0*/  VIADD R2, R5.reuse, 0xd ;  /* 0x0000000d05027836 */ /* 0x040fe40000000000 */
[C---:B------:R-:W-:Y:S02]  /*1ec0*/  VIADD R3, R5.reuse, 0x1a ;  /* 0x0000001a05037836 */ /* 0x040fe40000000000 */
[C---:B------:R-:W-:Y:S01]  /*1ed0*/  VIADD R23, R5.reuse, 0x27 ;  /* 0x0000002705177836 */ /* 0x040fe20000000000 */
[----:B------:R-:W-:Y:S01]  /*1ee0*/  LOP3.LUT R20, R2, R25, RZ, 0x3c, !PT ;  /* 0x0000001902147212 */ /* 0x000fe200078e3cff */
[----:B------:R-:W-:Y:S01]  /*1ef0*/  VIADD R2, R5, 0x34 ;  /* 0x0000003405027836 */ /* 0x000fe20000000000 */
[----:B------:R-:W-:Y:S01]  /*1f00*/  LOP3.LUT R22, R3, R22, RZ, 0x3c, !PT ;  /* 0x0000001603167212 */ /* 0x000fe200078e3cff */
[C---:B------:R-:W-:Y:S01]  /*1f10*/  VIADD R25, R5.reuse, 0x41 ;  /* 0x0000004105197836 */ /* 0x040fe20000000000 */
[----:B------:R-:W-:Y:S01]  /*1f20*/  LOP3.LUT R23, R24, R23, RZ, 0x3c, !PT ;  /* 0x0000001718177212 */ /* 0x000fe200078e3cff */
[C---:B------:R-:W-:Y:S01]  /*1f30*/  VIADD R3, R5.reuse, 0x4e ;  /* 0x0000004e05037836 */ /* 0x040fe20000000000 */
[----:B------:R-:W-:Y:S01]  /*1f40*/  LOP3.LUT R24, R2, R27, RZ, 0x3c, !PT ;  /* 0x0000001b02187212 */ /* 0x000fe200078e3cff */
[----:B------:R-:W-:Y:S01]  /*1f50*/  VIADD R2, R5, 0x5b ;  /* 0x0000005b05027836 */ /* 0x000fe20000000000 */
[----:B------:R-:W-:Y:S01]  /*1f60*/  LOP3.LUT R25, R25, R26, RZ, 0x3c, !PT ;  /* 0x0000001a19197212 */ /* 0x000fe200078e3cff */
[----:B------:R-:W-:Y:S01]  /*1f70*/  VIADD R29, R5, 0x75 ;  /* 0x00000075051d7836 */ /* 0x000fe20000000000 */
[----:B------:R-:W-:Y:S01]  /*1f80*/  LOP3.LUT R26, R3, R4, RZ, 0x3c, !PT ;  /* 0x00000004031a7212 */ /* 0x000fe200078e3cff */
[C---:B------:R-:W-:Y:S01]  /*1f90*/  VIADD R4, R5.reuse, 0xffffff9c ;  /* 0xffffff9c05047836 */ /* 0x040fe20000000000 */
        /* <DEDUP_REMOVED lines=41> */
[C---:B------:R-:W-:Y:S01]  /*2230*/  VIADD R44, R5.reuse, 0xffffff86 ;  /* 0xffffff86052c7836 */ /* 0x040fe20000000000 */
[----:B------:R-:W-:Y:S01]  /*2240*/  LOP3.LUT R8, R0, 0x1, RZ, 0xc0, !PT ;  /* 0x0000000100087812 */ /* 0x000fe200078ec0ff */
[----:B------:R-:W-:Y:S01]  /*2250*/  VIADD R38, R5, 0x11 ;  /* 0x0000001105267836 */ /* 0x000fe20000000000 */
[----:B------:R-:W-:-:S02]  /*2260*/  LOP3.LUT R18, R9, R18, RZ, 0x3c, !PT ;  /* 0x0000001209127212 */ /* 0x000fc400078e3cff */
[----:B------:R-:W-:Y:S01]  /*2270*/  LOP3.LUT R9, R0, R5, RZ, 0x3c, !PT ;  /* 0x0000000500097212 */ /* 0x000fe200078e3cff */
[----:B------:R-:W-:Y:S01]  /*2280*/  IMAD.MOV.U32 R0, RZ, RZ, RZ ;  /* 0x000000ffff007224 */ /* 0x000fe200078e00ff */
[----:B------:R-:W-:Y:S02]  /*2290*/  LOP3.LUT R5, R45, R6, RZ, 0x3c, !PT ;  /* 0x000000062d057212 */ /* 0x000fe400078e3cff */
[----:B------:R-:W-:Y:S02]  /*22a0*/  LOP3.LUT R7, R44, R7, RZ, 0x3c, !PT ;  /* 0x000000072c077212 */ /* 0x000fe400078e3cff */
[----:B------:R-:W-:Y:S02]  /*22b0*/  LOP3.LUT R6, R8, 0x2, RZ, 0xfc, !PT ;  /* 0x0000000208067812 */ /* 0x000fe400078efcff */
[----:B------:R-:W-:Y:S02]  /*22c0*/  PRMT R8, R20, 0x9910, RZ ;  /* 0x0000991014087816 */ /* 0x000fe400000000ff */
[----:B------:R-:W-:-:S02]  /*22d0*/  PRMT R44, R26, 0x9910, RZ ;  /* 0x000099101a2c7816 */ /* 0x000fc400000000ff */
[----:B------:R-:W-:Y:S02]  /*22e0*/  PRMT R46, R30, 0x9910, RZ ;  /* 0x000099101e2e7816 */ /* 0x000fe400000000ff */
[----:B------:R-:W-:Y:S02]  /*22f0*/  LOP3.LUT R38, R38, R49, RZ, 0x3c, !PT ;  /* 0x0000003126267212 */ /* 0x000fe400078e3cff */
[----:B------:R-:W-:Y:S02]  /*2300*/  PRMT R9, R9, 0x9910, RZ ;  /* 0x0000991009097816 */ /* 0x000fe400000000ff */
[----:B------:R-:W-:Y:S02]  /*2310*/  PRMT R22, R22, 0x9910, RZ ;  /* 0x0000991016167816 */ /* 0x000fe400000000ff */
[----:B------:R-:W-:Y:S02]  /*2320*/  PRMT R23, R23, 0x9910, RZ ;  /* 0x0000991017177816 */ /* 0x000fe400000000ff */
[----:B------:R-:W-:Y:S01]  /*2330*/  PRMT R20, R24, 0x9910, RZ ;  /* 0x0000991018147816 */ /* 0x000fe200000000ff */
[----:B------:R-:W-:Y:S01]  /*2340*/  IMAD.MOV.U32 R24, RZ, RZ, R22 ;  /* 0x000000ffff187224 */ /* 0x000fe200078e0016 */
[----:B------:R-:W-:Y:S01]  /*2350*/  PRMT R25, R25, 0x9910, RZ ;  /* 0x0000991019197816 */ /* 0x000fe200000000ff */
[----:B------:R-:W-:Y:S01]  /*2360*/  IMAD.MOV.U32 R26, RZ, RZ, R23 ;  /* 0x000000ffff1a7224 */ /* 0x000fe200078e0017 */
[----:B------:R-:W-:-:S02]  /*2370*/  PRMT R27, R27, 0x9910, RZ ;  /* 0x000099101b1b7816 */ /* 0x000fc400000000ff */
[----:B------:R-:W-:Y:S01]  /*2380*/  PRMT R45, R28, 0x9910, RZ ;  /* 0x000099101c2d7816 */ /* 0x000fe200000000ff */
[----:B------:R-:W-:Y:S01]  /*2390*/  IMAD.MOV.U32 R28, RZ, RZ, R20 ;  /* 0x000000ffff1c7224 */ /* 0x000fe200078e0014 */
[----:B------:R-:W-:Y:S01]  /*23a0*/  PRMT R29, R29, 0x9910, RZ ;  /* 0x000099101d1d7816 */ /* 0x000fe200000000ff */
[----:B------:R-:W-:Y:S01]  /*23b0*/  IMAD.MOV.U32 R30, RZ, RZ, R25 ;  /* 0x000000ffff1e7224 */ /* 0x000fe200078e0019 */
[----:B------:R-:W-:Y:S02]  /*23c0*/  PRMT R31, R31, 0x9910, RZ ;  /* 0x000099101f1f7816 */ /* 0x000fe400000000ff */
[----:B------:R-:W-:Y:S01]  /*23d0*/  PRMT R47, R32, 0x9910, RZ ;  /* 0x00009910202f7816 */ /* 0x000fe200000000ff */
[----:B------:R-:W-:Y:S01]  /*23e0*/  IMAD.MOV.U32 R32, RZ, RZ, R44 ;  /* 0x000000ffff207224 */ /* 0x000fe200078e002c */
[----:B------:R-:W-:Y:S02]  /*23f0*/  PRMT R33, R33, 0x9910, RZ ;  /* 0x0000991021217816 */ /* 0x000fe400000000ff */
[----:B------:R-:W-:Y:S01]  /*2400*/  PRMT R64, R40, 0x9910, RZ ;  /* 0x0000991028407816 */ /* 0x000fe200000000ff */
[----:B------:R-:W-:Y:S01]  /*2410*/  IMAD.MOV.U32 R40, RZ, RZ, R46 ;  /* 0x000000ffff287224 */ /* 0x000fe200078e002e */
        /* <DEDUP_REMOVED lines=14> */
[----:B------:R-:W-:-:S02]  /*2500*/  PRMT R56, R37, 0x9910, RZ ;  /* 0x0000991025387816 */ /* 0x000fc400000000ff */
[----:B------:R-:W-:Y:S02]  /*2510*/  PRMT R60, R11, 0x9910, RZ ;  /* 0x000099100b3c7816 */ /* 0x000fe400000000ff */
[----:B------:R-:W-:Y:S02]  /*2520*/  PRMT R62, R39, 0x9910, RZ ;  /* 0x00009910273e7816 */ /* 0x000fe400000000ff */
[----:B------:R-:W-:Y:S02]  /*2530*/  PRMT R66, R41, 0x9910, RZ ;  /* 0x0000991029427816 */ /* 0x000fe400000000ff */
[----:B------:R-:W-:Y:S02]  /*2540*/  PRMT R68, R18, 0x9910, RZ ;  /* 0x0000991012447816 */ /* 0x000fe400000000ff */
[----:B------:R-:W-:-:S07]  /*2550*/  PRMT R72, R43, 0x9910, RZ ;  /* 0x000099102b487816 */ /* 0x000fce00000000ff */
.L_x_11:
[C---:B------:R-:W-:Y:S01]  /*2560*/  PRMT R23, R0.reuse, 0x9910, RZ ;  /* 0x0000991000177816 */ /* 0x040fe200000000ff */
[----:B------:R-:W-:Y:S02]  /*2570*/  IMAD.MOV R25, RZ, RZ, -R0 ;  /* 0x000000ffff197224 */ /* 0x000fe400078e0a00 */
[----:B------:R-:W-:Y:S02]  /*2580*/  IMAD.SHL.U32 R22, R0, 0x2, RZ ;  /* 0x0000000200167824 */ /* 0x000fe400078e00ff */
[----:B------:R-:W-:Y:S01]  /*2590*/  IMAD R9, R23, 0x11, R7 ;  /* 0x0000001117097824 */ /* 0x000fe200078e0207 */
[----:B------:R-:W-:Y:S01]  /*25a0*/  PRMT R25, R25, 0x7710, RZ ;  /* 0x0000771019197816 */ /* 0x000fe200000000ff */
[C---:B------:R-:W-:Y:S02]  /*25b0*/  IMAD R10, R23.reuse, 0x22, R8 ;  /* 0x00000022170a7824 */ /* 0x040fe400078e0208 */
[C---:B------:R-:W-:Y:S02]  /*25c0*/  IMAD R18, R23.reuse, 0x33, R24 ;  /* 0x0000003317127824 */ /* 0x040fe400078e0218 */
[C---:B------:R-:W-:Y:S01]  /*25d0*/  IMAD R11, R23.reuse, 0x44, R26 ;  /* 0x00000044170b7824 */ /* 0x040fe200078e021a */
[----:B------:R-:W-:Y:S01]  /*25e0*/  LOP3.LUT R9, R10, R9, R6, 0x96, !PT ;  /* 0x000000090a097212 */ /* 0x000fe200078e9606 */
[----:B------:R-:W-:-:S02]  /*25f0*/  IMAD R10, R23, 0x55, R28 ;  /* 0x00000055170a7824 */ /* 0x000fc400078e021c */
[----:B------:R-:W-:Y:S01]  /*2600*/  IMAD R20, R23, 0x66, R30 ;  /* 0x0000006617147824 */ /* 0x000fe200078e021e */
[----:B------:R-:W-:Y:S01]  /*2610*/  LOP3.LUT R9, R11, R18, R9, 0x96, !PT ;  /* 0x000000120b097212 */ /* 0x000fe200078e9609 */
[C---:B------:R-:W-:Y:S02]  /*2620*/  IMAD R18, R23.reuse, 0x77, R32 ;  /* 0x0000007717127824 */ /* 0x040fe400078e0220 */
[C---:B------:R-:W-:Y:S01]  /*2630*/  IMAD R11, R23.reuse, -0x78, R34 ;  /* 0xffffff88170b7824 */ /* 0x040fe200078e0222 */
[----:B------:R-:W-:Y:S01]  /*2640*/  LOP3.LUT R9, R20, R10, R9, 0x96, !PT ;  /* 0x0000000a14097212 */ /* 0x000fe200078e9609 */
[C---:B------:R-:W-:Y:S02]  /*2650*/  IMAD R10, R23.reuse, -0x67, R36 ;  /* 0xffffff99170a7824 */ /* 0x040fe400078e0224 */
[----:B------:R-:W-:Y:S01]  /*2660*/  IMAD R20, R23, -0x56, R38 ;  /* 0xffffffaa17147824 */ /* 0x000fe200078e0226 */
[----:B------:R-:W-:Y:S01]  /*2670*/  LOP3.LUT R9, R11, R18, R9, 0x96, !PT ;  /* 0x000000120b097212 */ /* 0x000fe200078e9609 */
[----:B------:R-:W-:-:S02]  /*2680*/  IMAD R18, R23, -0x45, R40 ;  /* 0xffffffbb17127824 */ /* 0x000fc400078e0228 */
[C---:B------:R-:W-:Y:S01]  /*2690*/  IMAD R11, R23.reuse, -0x34, R42 ;  /* 0xffffffcc170b7824 */ /* 0x040fe200078e022a */
[----:B------:R-:W-:Y:S01]  /*26a0*/  LOP3.LUT R9, R20, R10, R9, 0x96, !PT ;  /* 0x0000000a14097212 */ /* 0x000fe200078e9609 */
[C---:B------:R-:W-:Y:S02]  /*26b0*/  IMAD R10, R23.reuse, -0x23, R44 ;  /* 0xffffffdd170a7824 */ /* 0x040fe400078e022c */
[----:B------:R-:W-:Y:S01]  /*26c0*/  IMAD R20, R23, -0x12, R46 ;  /* 0xffffffee17147824 */ /* 0x000fe200078e022e */
[----:B------:R-:W-:Y:S01]  /*26d0*/  LOP3.LUT R9, R11, R18, R9, 0x96, !PT ;  /* 0x000000120b097212 */ /* 0x000fe200078e9609 */
[----:B------:R-:W-:Y:S02]  /*26e0*/  IMAD R11, R0, 0x10, R3 ;  /* 0x00000010000b7824 */ /* 0x000fe400078e0203 */
[----:B------:R-:W-:Y:S01]  /*26f0*/  IMAD.IADD R18, R2, 0x1, R25 ;  /* 0x0000000102127824 */ /* 0x000fe200078e0219 */
[----:B------:R-:W-:Y:S01]  /*2700*/  LOP3.LUT R9, R20, R10, R9, 0x96, !PT ;  /* 0x0000000a14097212 */ /* 0x000fe200078e9609 */
[----:B------:R-:W-:-:S02]  /*2710*/  IMAD R10, R23, 0x21, R48 ;  /* 0x00000021170a7824 */ /* 0x000fc400078e0230 */
[----:B------:R-:W-:Y:S01]  /*2720*/  IMAD R20, R23, 0x32, R50 ;  /* 0x0000003217147824 */ /* 0x000fe200078e0232 */
[----:B------:R-:W-:Y:S01]  /*2730*/  LOP3.LUT R9, R11, R18, R9, 0x96, !PT ;  /* 0x000000120b097212 */ /* 0x000fe200078e9609 */
[C---:B------:R-:W-:Y:S02]  /*2740*/  IMAD R18, R23.reuse, 0x43, R52 ;  /* 0x0000004317127824 */ /* 0x040fe400078e0234 */
[C---:B------:R-:W-:Y:S01]  /*2750*/  IMAD R11, R23.reuse, 0x54, R54 ;  /* 0x00000054170b7824 */ /* 0x040fe200078e0236 */
[----:B------:R-:W-:Y:S01]  /*2760*/  LOP3.LUT R9, R20, R10, R9, 0x96, !PT ;  /* 0x0000000a14097212 */ /* 0x000fe200078e9609 */
[C---:B------:R-:W-:Y:S02]  /*2770*/  IMAD R10, R23.reuse, 0x65, R56 ;  /* 0x00000065170a7824 */ /* 0x040fe400078e0238 */
[----:B------:R-:W-:Y:S01]  /*2780*/  IMAD R20, R23, 0x76, R58 ;  /* 0x0000007617147824 */ /* 0x000fe200078e023a */
[----:B------:R-:W-:Y:S01]  /*2790*/  LOP3.LUT R9, R11, R18, R9, 0x96, !PT ;  /* 0x000000120b097212 */ /* 0x000fe200078e9609 */
[----:B------:R-:W-:-:S02]  /*27a0*/  IMAD R18, R23, -0x79, R60 ;  /* 0xffffff8717127824 */ /* 0x000fc400078e023c */
[C---:B------:R-:W-:Y:S01]  /*27b0*/  IMAD R11, R23.reuse, -0x68, R62 ;  /* 0xffffff98170b7824 */ /* 0x040fe200078e023e */
[----:B------:R-:W-:Y:S01]  /*27c0*/  LOP3.LUT R9, R20, R10, R9, 0x96, !PT ;  /* 0x0000000a14097212 */ /* 0x000fe200078e9609 */
[----:B------:R-:W-:Y:S02]  /*27d0*/  IMAD.MOV R22, RZ, RZ, -R22 ;  /* 0x000000ffff167224 */ /* 0x000fe400078e0a16 */
[----:B------:R-:W-:Y:S01]  /*27e0*/  IMAD R10, R23, -0x57, R64 ;  /* 0xffffffa9170a7824 */ /* 0x000fe200078e0240 */
[----:B------:R-:W-:Y:S01]  /*27f0*/  LOP3.LUT R9, R11, R18, R9, 0x96, !PT ;  /* 0x000000120b097212 */ /* 0x000fe200078e9609 */
[C---:B------:R-:W-:Y:S01]  /*2800*/  IMAD R20, R23.reuse, -0x46, R66 ;  /* 0xffffffba17147824 */ /* 0x040fe200078e0242 */
[----:B------:R-:W-:Y:S01]  /*2810*/  PRMT R25, R22, 0x7710, RZ ;  /* 0x0000771016197816 */ /* 0x000fe200000000ff */
[C---:B------:R-:W-:Y:S02]  /*2820*/  IMAD R18, R23.reuse, -0x35, R68 ;  /* 0xffffffcb17127824 */ /* 0x040fe400078e0244 */
[C---:B------:R-:W-:Y:S01]  /*2830*/  IMAD R11, R23.reuse, -0x24, R70 ;  /* 0xffffffdc170b7824 */ /* 0x040fe200078e0246 */
[----:B------:R-:W-:Y:S01]  /*2840*/  LOP3.LUT R9, R20, R10, R9, 0x96, !PT ;  /* 0x0000000a14097212 */ /* 0x000fe200078e9609 */
[----:B------:R-:W-:-:S02]  /*2850*/  IMAD R10, R23, -0x13, R72 ;  /* 0xffffffed170a7824 */ /* 0x000fc400078e0248 */
[----:B------:R-:W-:Y:S01]  /*2860*/  IMAD.IADD R20, R4, 0x1, R25 ;  /* 0x0000000104147824 */ /* 0x000fe200078e0219 */
[----:B------:R-:W-:Y:S01]  /*2870*/  LOP3.LUT R9, R11, R18, R9, 0x96, !PT ;  /* 0x000000120b097212 */ /* 0x000fe200078e9609 */
[----:B------:R-:W-:Y:S02]  /*2880*/  IMAD R11, R0, 0x20, R5 ;  /* 0x00000020000b7824 */ /* 0x000fe400078e0205 */
[----:B------:R-:W-:Y:S01]  /*2890*/  IMAD R18, R23, 0xf, R74 ;  /* 0x0000000f17127824 */ /* 0x000fe200078e024a */
[----:B------:R-:W-:Y:S01]  /*28a0*/  LOP3.LUT R9, R20, R10, R9, 0x96, !PT ;  /* 0x0000000a14097212 */ /* 0x000fe200078e9609 */
[----:B------:R-:W-:-:S03]  /*28b0*/  IMAD.IADD R10, R1, 0x1, R0 ;  /* 0x00000001010a7824 */ /* 0x000fc600078e0200 */
[----:B------:R-:W-:-:S04]  /*28c0*/  LOP3.LUT R9, R11, R18, R9, 0x96, !PT ;  /* 0x000000120b097212 */ /* 0x000fc800078e9609 */
[----:B------:R-:W-:-:S05]  /*28d0*/  LOP3.LUT R9, R9, 0xffff, RZ, 0xc0, !PT ;  /* 0x0000ffff09097812 */ /* 0x000fca00078ec0ff */
[----:B------:R-:W-:Y:S02]  /*28e0*/  IMAD R9, R9, 0x1f, R0 ;  /* 0x0000001f09097824 */ /* 0x000fe400078e0200 */
[----:B------:R-:W-:-:S03]  /*28f0*/  VIADD R0, R0, 0x1 ;  /* 0x0000000100007836 */ /* 0x000fc60000000000 */
[----:B------:R1:W-:Y:S02]  /*2900*/  STL.U8 [R10], R9 ;  /* 0x000000090a007387 */ /* 0x0003e40000100000 */
[----:B------:R-:W-:-:S13]  /*2910*/  ISETP.NE.AND P0, PT, R0, 0x14, PT ;  /* 0x000000140000780c */ /* 0x000fda0003f05270 */
[----:B-1----:R-:W-:Y:S05]  /*2920*/  @P0 BRA `(.L_x_11) ;  /* 0xfffffffc000c0947 */ /* 0x002fea000383ffff */
.L_x_8:
[----:B0-----:R-:W-:Y:S05]  /*2930*/  BSYNC.RECONVERGENT B0 ;  /* 0x0000000000007941 */ /* 0x001fea0003800200 */
.L_x_7:
[----:B------:R-:W-:Y:S05]  /*2940*/  WARPSYNC.ALL ;  /* 0x0000000000007948 */ /* 0x000fea0003800000 */
[----:B------:R-:W-:Y:S05]  /*2950*/  BRA.U UP0, `(.L_x_12) ;  /* 0xffffffe1003c7547 */ /* 0x000fea000b83ffff */
[----:B------:R-:W-:Y:S05]  /*2960*/  EXIT ;  /* 0x000000000000794d */ /* 0x000fea0003800000 */
.L_x_6:
[----:B------:R-:W-:Y:S01]  /*2970*/  IMAD.MOV.U32 R30, RZ, RZ, RZ ;  /* 0x000000ffff1e7224 */ /* 0x000fe200078e00ff */
        /* <DEDUP_REMOVED lines=19> */
[----:B-1----:R-:W0:Y:S02]  /*2ab0*/  LDCU.64 UR6, c[0x0][0x358] ;  /* 0x00006b00ff0677ac */ /* 0x002e240008000a00 */
.L_x_23:
[----:B------:R-:W-:Y:S01]  /*2ac0*/  SHF.R.U32.HI R0, RZ, 0x2, R21 ;  /* 0x00000002ff007819 */ /* 0x000fe20000011615 */
[----:B-1----:R-:W-:Y:S01]  /*2ad0*/  IMAD.SHL.U32 R2, R17, 0x10, RZ ;  /* 0x0000001011027824 */ /* 0x002fe200078e00ff */
[----:B------:R-:W-:Y:S01]  /*2ae0*/  SHF.R.U32.HI R4, RZ, 0x2, R19 ;  /* 0x00000002ff047819 */ /* 0x000fe20000011613 */
[----:B------:R-:W1:Y:S01]  /*2af0*/  LDCU.64 UR28, c[0x0][0x398] ;  /* 0x00007300ff1c77ac */ /* 0x000e620008000a00 */
        /* <DEDUP_REMOVED lines=10> */
[----:B------:R-:W-:Y:S02]  /*2ba0*/  LOP3.LUT R3, R3, R0, RZ, 0x3c, !PT ;  /* 0x0000000003037212 */ /* 0x000fe400078e3cff */
[----:B-1----:R-:W-:-:S03]  /*2bb0*/  IADD3 R112, P2, PT, R30, UR28, RZ ;  /* 0x0000001c1e707c10 */ /* 0x002fc6000ff5e0ff */
[----:B------:R-:W-:Y:S02]  /*2bc0*/  IMAD.SHL.U32 R0, R3, 0x10, RZ ;  /* 0x0000001003007824 */ /* 0x000fe400078e00ff */
[----:B------:R-:W-:-:S03]  /*2bd0*/  IMAD.X R113, RZ, RZ, UR29, P2 ;  /* 0x0000001dff717e24 */ /* 0x000fc600090e06ff */
[----:B------:R-:W-:Y:S01]  /*2be0*/  LOP3.LUT R5, R3, R0, R2, 0x96, !PT ;  /* 0x0000000003057212 */ /* 0x000fe200078e9602 */
[----:B------:R-:W-:-:S03]  /*2bf0*/  IMAD.SHL.U32 R2, R6, 0x2, RZ ;  /* 0x0000000206027824 */ /* 0x000fc600078e00ff */
[----:B------:R-:W-:Y:S02]  /*2c00*/  LOP3.LUT R7, R5, R4, RZ, 0x3c, !PT ;  /* 0x0000000405077212 */ /* 0x000fe400078e3cff */
[----:B------:R-:W-:Y:S02]  /*2c10*/  IADD3 R5, PT, PT, R16, 0x587c5, R3 ;  /* 0x000587c510057810 */ /* 0x000fe40007ffe003 */
[----:B------:R-:W-:Y:S01]  /*2c20*/  SHF.R.U32.HI R4, RZ, 0x2, R17 ;  /* 0x00000002ff047819 */ /* 0x000fe20000011611 */
[----:B------:R-:W-:Y:S01]  /*2c30*/  IMAD.SHL.U32 R0, R7, 0x10, RZ ;  /* 0x0000001007007824 */ /* 0x000fe200078e00ff */
[----:B------:R-:W-:Y:S02]  /*2c40*/  LOP3.LUT R28, R5, R12, RZ, 0x3c, !PT ;  /* 0x0000000c051c7212 */ /* 0x000fe400078e3cff */
[----:B------:R-:W-:Y:S02]  /*2c50*/  LOP3.LUT R4, R4, R17, RZ, 0x3c, !PT ;  /* 0x0000001104047212 */ /* 0x000fe400078e3cff */
[----:B------:R-:W-:Y:S01]  /*2c60*/  LOP3.LUT R9, R7, R0, R2, 0x96, !PT ;  /* 0x0000000007097212 */ /* 0x000fe200078e9602 */
[----:B------:R-:W-:Y:S01]  /*2c70*/  IMAD.SHL.U32 R2, R11, 0x2, RZ ;  /* 0x000000020b027824 */ /* 0x000fe200078e00ff */
[----:B------:R-:W-:-:S02]  /*2c80*/  SHF.R.U32.HI R26, RZ, 0x8, R28 ;  /* 0x00000008ff1a7819 */ /* 0x000fc4000001161c */
[----:B------:R-:W-:Y:S02]  /*2c90*/  LOP3.LUT R9, R9, R6, RZ, 0x3c, !PT ;  /* 0x0000000609097212 */ /* 0x000fe400078e3cff */
[----:B------:R-:W-:Y:S02]  /*2ca0*/  SHF.R.U32.HI R24, RZ, 0x10, R28 ;  /* 0x00000010ff187819 */ /* 0x000fe4000001161c */
[----:B------:R-:W-:Y:S01]  /*2cb0*/  SHF.R.U32.HI R109, RZ, 0x18, R5 ;  /* 0x00000018ff6d7819 */ /* 0x000fe20000011605 */
[C---:B------:R-:W-:Y:S01]  /*2cc0*/  IMAD.SHL.U32 R0, R9.reuse, 0x10, RZ ;  /* 0x0000001009007824 */ /* 0x040fe200078e00ff */
[----:B------:R-:W-:Y:S01]  /*2cd0*/  LOP3.LUT R6, R24, R28, R26, 0xfe, !PT ;  /* 0x0000001c18067212 */ /* 0x000fe200078efe1a */
[----:B------:R-:W-:Y:S01]  /*2ce0*/  IMAD.SHL.U32 R5, R4, 0x2, RZ ;  /* 0x0000000204057824 */ /* 0x000fe200078e00ff */
[----:B------:R-:W-:Y:S02]  /*2cf0*/  IADD3 R22, PT, PT, R16, 0xb0f8a, R7 ;  /* 0x000b0f8a10167810 */ /* 0x000fe40007ffe007 */
[----:B------:R-:W-:-:S02]  /*2d00*/  LOP3.LUT R0, R9, R0, R2, 0x96, !PT ;  /* 0x0000000009007212 */ /* 0x000fc400078e9602 */
[----:B------:R-:W-:Y:S02]  /*2d10*/  LOP3.LUT P1, RZ, R6, 0xff, RZ, 0xc0, !PT ;  /* 0x000000ff06ff7812 */ /* 0x000fe4000782c0ff */
[----:B------:R-:W-:Y:S02]  /*2d20*/  LOP3.LUT R21, R0, R11, RZ, 0x3c, !PT ;  /* 0x0000000b00157212 */ /* 0x000fe400078e3cff */
[----:B------:R-:W-:Y:S02]  /*2d30*/  SHF.R.U32.HI R6, RZ, 0x2, R3 ;  /* 0x00000002ff067819 */ /* 0x000fe40000011603 */
[----:B------:R-:W-:Y:S01]  /*2d40*/  PRMT R11, R109, 0x9910, RZ ;  /* 0x000099106d0b7816 */ /* 0x000fe200000000ff */
[----:B------:R-:W-:Y:S01]  /*2d50*/  IMAD.SHL.U32 R2, R21, 0x10, RZ ;  /* 0x0000001015027824 */ /* 0x000fe200078e00ff */
[----:B------:R-:W-:Y:S02]  /*2d60*/  LOP3.LUT R0, R112, 0xff, RZ, 0xc0, !PT ;  /* 0x000000ff70007812 */ /* 0x000fe400078ec0ff */
[----:B------:R-:W-:-:S02]  /*2d70*/  SHF.R.U32.HI R20, RZ, 0x8, R22 ;  /* 0x00000008ff147819 */ /* 0x000fc40000011616 */
[----:B------:R-:W-:Y:S02]  /*2d80*/  LOP3.LUT R5, R21, R2, R5, 0x96, !PT ;  /* 0x0000000215057212 */ /* 0x000fe400078e9605 */
[----:B------:R-:W-:Y:S02]  /*2d90*/  LOP3.LUT R6, R6, R3, RZ, 0x3c, !PT ;  /* 0x0000000306067212 */ /* 0x000fe400078e3cff */
[----:B------:R-:W-:Y:S02]  /*2da0*/  ISETP.EQ.AND P1, PT, R11, R0, !P1 ;  /* 0x000000000b00720c */ /* 0x000fe40004f22270 */
[----:B------:R-:W-:Y:S01]  /*2db0*/  LOP3.LUT P3, RZ, R22, 0xff, RZ, 0xc0, !PT ;  /* 0x000000ff16ff7812 */ /* 0x000fe2000786c0ff */
[----:B------:R-:W-:Y:S01]  /*2dc0*/  IMAD.SHL.U32 R2, R6, 0x2, RZ ;  /* 0x0000000206027824 */ /* 0x000fe200078e00ff */
[----:B------:R-:W-:Y:S02]  /*2dd0*/  PRMT R3, R22, 0x7632, R3 ;  /* 0x0000763216037816 */ /* 0x000fe40000000003 */
[----:B------:R-:W-:-:S02]  /*2de0*/  LOP3.LUT P4, RZ, R20, 0xff, RZ, 0xc0, !PT ;  /* 0x000000ff14ff7812 */ /* 0x000fc4000788c0ff */
[----:B------:R-:W-:Y:S02]  /*2df0*/  LOP3.LUT R19, R5, R4, RZ, 0x3c, !PT ;  /* 0x0000000405137212 */ /* 0x000fe400078e3cff */
[----:B------:R-:W-:Y:S02]  /*2e00*/  LOP3.LUT P0, RZ, R3, 0xff, RZ, 0xc0, !PT ;  /* 0x000000ff03ff7812 */ /* 0x000fe4000780c0ff */
[----:B------:R-:W-:Y:S01]  /*2e10*/  PLOP3.LUT P1, PT, P4, P1, P3, 0x4, 0x0 ;  /* 0x000000000000781c */ /* 0x000fe20002722034 */
[----:B------:R-:W-:Y:S01]  /*2e20*/  IMAD.SHL.U32 R0, R19, 0x10, RZ ;  /* 0x0000001013007824 */ /* 0x000fe200078e00ff */
[----:B------:R-:W-:Y:S02]  /*2e30*/  IADD3 R18, PT, PT, R16, 0x10974f, R9 ;  /* 0x0010974f10127810 */ /* 0x000fe40007ffe009 */
[----:B------:R-:W-:Y:S02]  /*2e40*/  PLOP3.LUT P1, PT, P1, P0, PT, 0x20, 0x2 ;  /* 0x000000000002781c */ /* 0x000fe40000f20470 */
[----:B------:R-:W-:-:S02]  /*2e50*/  SHF.R.U32.HI R125, RZ, 0x8, R18 ;  /* 0x00000008ff7d7819 */ /* 0x000fc40000011612 */
[--C-:B------:R-:W-:Y:S02]  /*2e60*/  LOP3.LUT R15, R19, R0, R2.reuse, 0x96, !PT ;  /* 0x00000000130f7212 */ /* 0x100fe400078e9602 */
[C---:B------:R-:W-:Y:S02]  /*2e70*/  LOP3.LUT P0, RZ, R18.reuse, 0xff, RZ, 0xc0, !PT ;  /* 0x000000ff12ff7812 */ /* 0x040fe4000780c0ff */
[----:B------:R-:W-:Y:S02]  /*2e80*/  PRMT R2, R18, 0x7632, R2 ;  /* 0x0000763212027816 */ /* 0x000fe40000000002 */
[----:B------:R-:W-:Y:S02]  /*2e90*/  ISETP.LT.U32.AND P3, PT, R22, 0x1000000, P1 ;  /* 0x010000001600780c */ /* 0x000fe40000f61070 */
[----:B------:R-:W-:Y:S02]  /*2ea0*/  LOP3.LUT P4, RZ, R125, 0xff, RZ, 0xc0, !PT ;  /* 0x000000ff7dff7812 */ /* 0x000fe4000788c0ff */
[----:B------:R-:W-:-:S02]  /*2eb0*/  LOP3.LUT P1, RZ, R2, 0xff, RZ, 0xc0, !PT ;  /* 0x000000ff02ff7812 */ /* 0x000fc4000782c0ff */
[----:B------:R-:W-:Y:S02]  /*2ec0*/  PLOP3.LUT P0, PT, P4, P3, P0, 0x4, 0x0 ;  /* 0x000000000000781c */ /* 0x000fe40002706004 */
[----:B------:R-:W-:Y:S02]  /*2ed0*/  IADD3 R123, PT, PT, R16, 0x161f14, R21 ;  /* 0x00161f14107b7810 */ /* 0x000fe40007ffe015 */
[----:B------:R-:W-:Y:S02]  /*2ee0*/  PLOP3.LUT P1, PT, P0, P1, PT, 0x20, 0x2 ;  /* 0x000000000002781c */ /* 0x000fe40000722470 */
[----:B------:R-:W-:Y:S02]  /*2ef0*/  SHF.R.U32.HI R121, RZ, 0x8, R123 ;  /* 0x00000008ff797819 */ /* 0x000fe4000001167b */
[----:B------:R-:W-:Y:S02]  /*2f00*/  SHF.R.U32.HI R0, RZ, 0x2, R7 ;  /* 0x00000002ff007819 */ /* 0x000fe40000011607 */
[----:B------:R-:W-:-:S02]  /*2f10*/  LOP3.LUT P0, RZ, R123, 0xff, RZ, 0xc0, !PT ;  /* 0x000000ff7bff7812 */ /* 0x000fc4000780c0ff */
[----:B------:R-:W-:Y:S02]  /*2f20*/  PRMT R5, R123, 0x7632, R5 ;  /* 0x000076327b057816 */ /* 0x000fe40000000005 */
[----:B------:R-:W-:Y:S02]  /*2f30*/  ISETP.LT.U32.AND P3, PT, R18, 0x1000000, P1 ;  /* 0x010000001200780c */ /* 0x000fe40000f61070 */
[----:B------:R-:W-:Y:S02]  /*2f40*/  LOP3.LUT P4, RZ, R121, 0xff, RZ, 0xc0, !PT ;  /* 0x000000ff79ff7812 */ /* 0x000fe4000788c0ff */
[----:B------:R-:W-:Y:S02]  /*2f50*/  LOP3.LUT R0, R0, R7, RZ, 0x3c, !PT ;  /* 0x0000000700007212 */ /* 0x000fe400078e3cff */
[----:B------:R-:W-:Y:S02]  /*2f60*/  LOP3.LUT R15, R15, R6, RZ, 0x3c, !PT ;  /* 0x000000060f0f7212 */ /* 0x000fe400078e3cff */
[----:B------:R-:W-:Y:S01]  /*2f70*/  LOP3.LUT P1, RZ, R5, 0xff, RZ, 0xc0, !PT ;  /* 0x000000ff05ff7812 */ /* 0x000fe2000782c0ff */
[----:B------:R-:W-:Y:S01]  /*2f80*/  IMAD.SHL.U32 R3, R0, 0x2, RZ ;  /* 0x0000000200037824 */ /* 0x000fe200078e00ff */
[----:B------:R-:W-:Y:S01]  /*2f90*/  PLOP3.LUT P0, PT, P4, P3, P0, 0x4, 0x0 ;  /* 0x000000000000781c */ /* 0x000fe20002706004 */
[----:B------:R-:W-:Y:S01]  /*2fa0*/  IMAD.SHL.U32 R2, R15, 0x10, RZ ;  /* 0x000000100f027824 */ /* 0x000fe200078e00ff */
[----:B------:R-:W-:-:S02]  /*2fb0*/  IADD3 R119, PT, PT, R16, 0x1ba6d9, R19 ;  /* 0x001ba6d910777810 */ /* 0x000fc40007ffe013 */
[----:B------:R-:W-:Y:S02]  /*2fc0*/  PLOP3.LUT P0, PT, P0, P1, PT, 0x20, 0x2 ;  /* 0x000000000002781c */ /* 0x000fe40000702470 */
[----:B------:R-:W-:Y:S02]  /*2fd0*/  SHF.R.U32.HI R117, RZ, 0x8, R119 ;  /* 0x00000008ff757819 */ /* 0x000fe40000011677 */
[----:B------:R-:W-:Y:S02]  /*2fe0*/  LOP3.LUT R3, R15, R2, R3, 0x96, !PT ;  /* 0x000000020f037212 */ /* 0x000fe400078e9603 */
[C---:B------:R-:W-:Y:S02]  /*2ff0*/  LOP3.LUT P1, RZ, R119.reuse, 0xff, RZ, 0xc0, !PT ;  /* 0x000000ff77ff7812 */ /* 0x040fe4000782c0ff */
[----:B------:R-:W-:Y:S02]  /*3000*/  PRMT R2, R119, 0x7632, R2 ;  /* 0x0000763277027816 */ /* 0x000fe40000000002 */
[----:B------:R-:W-:-:S02]  /*3010*/  ISETP.LT.U32.AND P3, PT, R123, 0x1000000, P0 ;  /* 0x010000007b00780c */ /* 0x000fc40000761070 */
[----:B------:R-:W-:Y:S02]  /*3020*/  LOP3.LUT P4, RZ, R117, 0xff, RZ, 0xc0, !PT ;  /* 0x000000ff75ff7812 */ /* 0x000fe4000788c0ff */
[----:B------:R-:W-:Y:S02]  /*3030*/  SHF.R.U32.HI R4, RZ, 0x2, R9 ;  /* 0x00000002ff047819 */ /* 0x000fe40000011609 */
[----:B------:R-:W-:Y:S02]  /*3040*/  IADD3 R115, PT, PT, R16, 0x212e9e, R15 ;  /* 0x00212e9e10737810 */ /* 0x000fe40007ffe00f */
[----:B------:R-:W-:Y:S02]  /*3050*/  LOP3.LUT P0, RZ, R2, 0xff, RZ, 0xc0, !PT ;  /* 0x000000ff02ff7812 */ /* 0x000fe4000780c0ff */
[----:B------:R-:W-:Y:S02]  /*3060*/  PLOP3.LUT P3, PT, P4, P3, P1, 0x4, 0x0 ;  /* 0x000000000000781c */ /* 0x000fe40002766014 */
[----:B------:R-:W-:-:S02]  /*3070*/  LOP3.LUT R4, R4, R9, RZ, 0x3c, !PT ;  /* 0x0000000904047212 */ /* 0x000fc400078e3cff */
[----:B------:R-:W-:Y:S02]  /*3080*/  LOP3.LUT R14, R3, R0, RZ, 0x3c, !PT ;  /* 0x00000000030e7212 */ /* 0x000fe400078e3cff */
[----:B------:R-:W-:Y:S01]  /*3090*/  PLOP3.LUT P0, PT, P3, P0, PT, 0x20, 0x2 ;  /* 0x000000000002781c */ /* 0x000fe20001f00470 */
[----:B------:R-:W-:Y:S01]  /*30a0*/  IMAD.SHL.U32 R0, R4, 0x2, RZ ;  /* 0x0000000204007824 */ /* 0x000fe200078e00ff */
[----:B------:R-:W-:Y:S01]  /*30b0*/  SHF.R.U32.HI R111, RZ, 0x8, R115 ;  /* 0x00000008ff6f7819 */ /* 0x000fe20000011673 */
[----:B------:R-:W-:Y:S01]  /*30c0*/  IMAD.SHL.U32 R3, R14, 0x10, RZ ;  /* 0x000000100e037824 */ /* 0x000fe200078e00ff */
[C---:B------:R-:W-:Y:S02]  /*30d0*/  PRMT R5, R115.reuse, 0x7632, R5 ;  /* 0x0000763273057816 */ /* 0x040fe40000000005 */
[----:B------:R-:W-:Y:S02]  /*30e0*/  LOP3.LUT P2, RZ, R115, 0xff, RZ, 0xc0, !PT ;  /* 0x000000ff73ff7812 */ /* 0x000fe4000784c0ff */
[----:B------:R-:W-:-:S02]  /*30f0*/  ISETP.LT.U32.AND P0, PT, R119, 0x1000000, P0 ;  /* 0x010000007700780c */ /* 0x000fc40000701070 */
[----:B------:R-:W-:Y:S02]  /*3100*/  LOP3.LUT P3, RZ, R111, 0xff, RZ, 0xc0, !PT ;  /* 0x000000ff6fff7812 */ /* 0x000fe4000786c0ff */
[----:B------:R-:W-:Y:S02]  /*3110*/  LOP3.LUT P1, RZ, R5, 0xff, RZ, 0xc0, !PT ;  /* 0x000000ff05ff7812 */ /* 0x000fe4000782c0ff */
[----:B------:R-:W-:Y:S02]  /*3120*/  PLOP3.LUT P0, PT, P3, P0, P2, 0x4, 0x0 ;  /* 0x000000000000781c */ /* 0x000fe40001f00024 */
[C---:B------:R-:W-:Y:S01]  /*3130*/  IADD3 R99, PT, PT, R16.reuse, 0x26b663, R14 ;  /* 0x0026b66310637810 */ /* 0x040fe20007ffe00e */
[----:B------:R-:W-:Y:S01]  /*3140*/  VIADD R16, R16, 0x2c3e28 ;  /* 0x002c3e2810107836 */ /* 0x000fe20000000000 */
[----:B------:R-:W-:Y:S02]  /*3150*/  LOP3.LUT R3, R14, R3, R0, 0x96, !PT ;  /* 0x000000030e037212 */ /* 0x000fe400078e9600 */
[----:B------:R-:W-:-:S02]  /*3160*/  PLOP3.LUT P0, PT, P0, P1, PT, 0x20, 0x2 ;  /* 0x000000000002781c */ /* 0x000fc40000702470 */
[----:B------:R-:W-:Y:S02]  /*3170*/  SHF.R.U32.HI R93, RZ, 0x8, R99 ;  /* 0x00000008ff5d7819 */ /* 0x000fe40000011663 */
[----:B------:R-:W-:Y:S02]  /*3180*/  LOP3.LUT R17, R3, R4, RZ, 0x3c, !PT ;  /* 0x0000000403117212 */ /* 0x000fe400078e3cff */
[C---:B------:R-:W-:Y:S02]  /*3190*/  LOP3.LUT P1, RZ, R99.reuse, 0xff, RZ, 0xc0, !PT ;  /* 0x000000ff63ff7812 */ /* 0x040fe4000782c0ff */
[----:B------:R-:W-:Y:S01]  /*31a0*/  PRMT R0, R99, 0x7632, R0 ;  /* 0x0000763263007816 */ /* 0x000fe20000000000 */
[----:B------:R-:W-:Y:S01]  /*31b0*/  IMAD.IADD R89, R17, 0x1, R16 ;  /* 0x0000000111597824 */ /* 0x000fe200078e0210 */
[----:B------:R-:W-:Y:S02]  /*31c0*/  ISETP.LT.U32.AND P0, PT, R115, 0x1000000, P0 ;  /* 0x010000007300780c */ /* 0x000fe40000701070 */
[----:B------:R-:W-:-:S02]  /*31d0*/  LOP3.LUT P2, RZ, R93, 0xff, RZ, 0xc0, !PT ;  /* 0x000000ff5dff7812 */ /* 0x000fc4000784c0ff */
[----:B------:R-:W-:Y:S02]  /*31e0*/  LOP3.LUT P3, RZ, R0, 0xff, RZ, 0xc0, !PT ;  /* 0x000000ff00ff7812 */ /* 0x000fe4000786c0ff */
[----:B------:R-:W-:Y:S02]  /*31f0*/  PLOP3.LUT P0, PT, P2, P0, P1, 0x4, 0x0 ;  /* 0x000000000000781c */ /* 0x000fe40001700014 */
[----:B------:R-:W-:Y:S02]  /*3200*/  SHF.R.U32.HI R83, RZ, 0x8, R89 ;  /* 0x00000008ff537819 */ /* 0x000fe40000011659 */
[----:B------:R-:W-:Y:S02]  /*3210*/  PLOP3.LUT P0, PT, P0, P3, PT, 0x20, 0x2 ;  /* 0x000000000002781c */ /* 0x000fe40000706470 */
[C---:B------:R-:W-:Y:S02]  /*3220*/  LOP3.LUT P2, RZ, R89.reuse, 0xff, RZ, 0xc0, !PT ;  /* 0x000000ff59ff7812 */ /* 0x040fe4000784c0ff */
[----:B------:R-:W-:-:S02]  /*3230*/  PRMT R2, R89, 0x7632, R2 ;  /* 0x0000763259027816 */ /* 0x000fc40000000002 */
[----:B------:R-:W-:Y:S02]  /*3240*/  ISETP.LT.U32.AND P1, PT, R99, 0x1000000, P0 ;  /* 0x010000006300780c */ /* 0x000fe40000721070 */
[----:B------:R-:W-:Y:S02]  /*3250*/  LOP3.LUT P3, RZ, R83, 0xff, RZ, 0xc0, !PT ;  /* 0x000000ff53ff7812 */ /* 0x000fe4000786c0ff */
[----:B------:R-:W-:Y:S02]  /*3260*/  LOP3.LUT P0, RZ, R2, 0xff, RZ, 0xc0, !PT ;  /* 0x000000ff02ff7812 */ /* 0x000fe4000780c0ff */
[----:B------:R-:W-:Y:S02]  /*3270*/  PLOP3.LUT P1, PT, P3, P1, P2, 0x4, 0x0 ;  /* 0x000000000000781c */ /* 0x000fe40001f22024 */
[----:B------:R-:W-:Y:S02]  /*3280*/  ISETP.LT.U32.AND P2, PT, R89, 0x1000000, PT ;  /* 0x010000005900780c */ /* 0x000fe40003f41070 */
[----:B------:R-:W-:-:S02]  /*3290*/  PLOP3.LUT P0, PT, P1, P0, PT, 0x20, 0x2 ;  /* 0x000000000002781c */ /* 0x000fc40000f00470 */
[----:B------:R-:W-:Y:S02]  /*32a0*/  LOP3.LUT R3, R2, 0xff, RZ, 0xc0, !PT ;  /* 0x000000ff02037812 */ /* 0x000fe400078ec0ff */
[----:B------:R-:W-:Y:S02]  /*32b0*/  LOP3.LUT R109, R109, R112, RZ, 0x3c, !PT ;  /* 0x000000706d6d7212 */ /* 0x000fe400078e3cff */
[----:B------:R-:W-:Y:S02]  /*32c0*/  SHF.R.U32.HI R105, RZ, 0x18, R22 ;  /* 0x00000018ff697819 */ /* 0x000fe40000011616 */
[----:B------:R-:W-:Y:S02]  /*32d0*/  PRMT R103, R22, 0x7632, R103 ;  /* 0x0000763216677816 */ /* 0x000fe40000000067 */
[----:B------:R-:W-:Y:S02]  /*32e0*/  SHF.R.U32.HI R101, RZ, 0x18, R18 ;  /* 0x00000018ff657819 */ /* 0x000fe40000011612 */
[----:B------:R-:W-:-:S02]  /*32f0*/  PRMT R97, R18, 0x7632, R97 ;  /* 0x0000763212617816 */ /* 0x000fc40000000061 */
[----:B------:R-:W-:Y:S02]  /*3300*/  SHF.R.U32.HI R95, RZ, 0x18, R123 ;  /* 0x00000018ff5f7819 */ /* 0x000fe4000001167b */
[----:B------:R-:W-:Y:S02]  /*3310*/  PRMT R91, R123, 0x7632, R91 ;  /* 0x000076327b5b7816 */ /* 0x000fe4000000005b */
[----:B------:R-:W-:Y:S02]  /*3320*/  SHF.R.U32.HI R87, RZ, 0x18, R119 ;  /* 0x00000018ff577819 */ /* 0x000fe40000011677 */
[----:B------:R-:W-:Y:S02]  /*3330*/  PRMT R85, R119, 0x7632, R85 ;  /* 0x0000763277557816 */ /* 0x000fe40000000055 */
[----:B------:R-:W-:Y:S02]  /*3340*/  SHF.R.U32.HI R81, RZ, 0x18, R115 ;  /* 0x00000018ff517819 */ /* 0x000fe40000011673 */
[----:B------:R-:W-:-:S02]  /*3350*/  PRMT R79, R115, 0x7632, R79 ;  /* 0x00007632734f7816 */ /* 0x000fc4000000004f */
[----:B------:R-:W-:Y:S02]  /*3360*/  SHF.R.U32.HI R77, RZ, 0x18, R99 ;  /* 0x00000018ff4d7819 */ /* 0x000fe40000011663 */
[----:B------:R-:W-:Y:S02]  /*3370*/  PRMT R75, R99, 0x7632, R75 ;  /* 0x00007632634b7816 */ /* 0x000fe4000000004b */
[----:B------:R-:W-:Y:S02]  /*3380*/  LOP3.LUT R0, R0, 0xff, RZ, 0xc0, !PT ;  /* 0x000000ff00007812 */ /* 0x000fe400078ec0ff */
[C---:B------:R-:W-:Y:S02]  /*3390*/  LOP3.LUT R5, R89.reuse, 0xff, RZ, 0xc0, !PT ;  /* 0x000000ff59057812 */ /* 0x040fe400078ec0ff */
[----:B------:R-:W-:Y:S02]  /*33a0*/  SHF.R.U32.HI R73, RZ, 0x18, R89 ;  /* 0x00000018ff497819 */ /* 0x000fe40000011659 */
[----:B------:R-:W-:-:S02]  /*33b0*/  PRMT R71, R89, 0x7632, R71 ;  /* 0x0000763259477816 */ /* 0x000fc40000000047 */
[----:B------:R-:W-:Y:S01]  /*33c0*/  LOP3.LUT R2, R83, 0xff, RZ, 0xc0, !PT ;  /* 0x000000ff53027812 */ /* 0x000fe200078ec0ff */
[----:B------:R-:W-:Y:S06]  /*33d0*/  @P0 BRA P2, `(.L_x_14) ;  /* 0x0000002400540947 */ /* 0x000fec0001000000 */
[----:B------:R-:W1:Y:S01]  /*33e0*/  LDC.U8 R4, c[0x3][0x67] ;  /* 0x00c019c0ff047b82 */ /* 0x000e620000000000 */
[----:B------:R-:W-:Y:S01]  /*33f0*/  BSSY.RELIABLE B1, `(.L_x_15) ;  /* 0x00000bd000017945 */ /* 0x000fe20003800100 */
[----:B-1----:R-:W-:-:S13]  /*3400*/  ISETP.GT.U32.AND P0, PT, R4, R73, PT ;  /* 0x000000490400720c */ /* 0x002fda0003f04070 */
[----:B------:R-:W-:Y:S05]  /*3410*/  @P0 BRA `(.L_x_16) ;  /* 0x0000000800e80947 */ /* 0x000fea0003800000 */
[----:B------:R-:W-:-:S13]  /*3420*/  ISETP.GE.U32.AND P0, PT, R4, R73, PT ;  /* 0x000000490400720c */ /* 0x000fda0003f06070 */
[----:B------:R-:W-:Y:S05]  /*3430*/  @!P0 BREAK.RELIABLE B1 ;  /* 0x0000000000018942 */ /* 0x000fea0003800100 */
[----:B------:R-:W-:Y:S05]  /*3440*/  @!P0 BRA `(.L_x_14) ;  /* 0x0000002400388947 */ /* 0x000fea0003800000 */
[----:B------:R-:W1:Y:S02]  /*3450*/  LDC.U8 R4, c[0x3][0x66] ;  /* 0x00c01980ff047b82 */ /* 0x000e640000000000 */
        /* <DEDUP_REMOVED lines=11> */
[----:B0-----:R-:W-:-:S13]  /*3510*/  ISETP.LT.U32.AND P0, PT, R5, UR8, PT ;  /* 0x0000000805007c0c */ /* 0x001fda000bf01070 */
[----:B------:R-:W-:Y:S05]  /*3520*/  @P0 BRA `(.L_x_16) ;  /* 0x0000000800a40947 */ /* 0x000fea0003800000 */
[----:B------:R-:W-:-:S13]  /*3530*/  ISETP.LE.U32.AND P0, PT, R5, UR8, PT ;  /* 0x0000000805007c0c */ /* 0x000fda000bf03070 */
[----:B------:R-:W-:Y:S05]  /*3540*/  @!P0 BREAK.RELIABLE B1 ;  /* 0x0000000000018942 */ /* 0x000fea0003800100 */
[----:B------:R-:W-:Y:S05]  /*3550*/  @!P0 BRA `(.L_x_14) ;  /* 0x0000002000f48947 */ /* 0x000fea0003800000 */
[----:B------:R-:W0:Y:S02]  /*3560*/  LDC.U8 R2, c[0x3][0x63] ;  /* 0x00c018c0ff027b82 */ /* 0x000e240000000000 */
[----:B0-----:R-:W-:-:S13]  /*3570*/  ISETP.GT.U32.AND P0, PT, R2, R77, PT ;  /* 0x0000004d0200720c */ /* 0x001fda0003f04070 */
[----:B------:R-:W-:Y:S05]  /*3580*/  @P0 BRA `(.L_x_16) ;  /* 0x00000008008c0947 */ /* 0x000fea0003800000 */
[----:B------:R-:W-:-:S13]  /*3590*/  ISETP.GE.U32.AND P0, PT, R2, R77, PT ;  /* 0x0000004d0200720c */ /* 0x000fda0003f06070 */
        /* <DEDUP_REMOVED lines=8> */
[----:B------:R-:W0:Y:S01]  /*3620*/  LDC.U8 R3, c[0x3][0x61] ;  /* 0x00c01840ff037b82 */ /* 0x000e220000000000 */
[----:B------:R-:W-:-:S04]  /*3630*/  LOP3.LUT R0, R93, 0xff, RZ, 0xc0, !PT ;  /* 0x000000ff5d007812 */ /* 0x000fc800078ec0ff */
[----:B0-----:R-:W-:-:S13]  /*3640*/  ISETP.GT.U32.AND P0, PT, R3, R0, PT ;  /* 0x000000000300720c */ /* 0x001fda0003f04070 */
[----:B------:R-:W-:Y:S05]  /*3650*/  @P0 BRA `(.L_x_16) ;  /* 0x0000000800580947 */ /* 0x000fea0003800000 */
[----:B------:R-:W-:-:S13]  /*3660*/  ISETP.GE.U32.AND P0, PT, R3, R0, PT ;  /* 0x000000000300720c */ /* 0x000fda0003f06070 */
        /* <DEDUP_REMOVED lines=29> */
[----:B--2---:R-:W-:-:S13]  /*3840*/  ISETP.LT.U32.AND P0, PT, R0, UR10, PT ;  /* 0x0000000a00007c0c */ /* 0x004fda000bf01070 */
        /* <DEDUP_REMOVED lines=25> */
[----:B---3--:R-:W-:-:S13]  /*39e0*/  ISETP.LT.U32.AND P0, PT, R0, UR11, PT ;  /* 0x0000000b00007c0c */ /* 0x008fda000bf01070 */
[----:B------:R-:W-:Y:S05]  /*39f0*/  @P0 BRA `(.L_x_16) ;  /* 0x0000000400700947 */ /* 0x000fea0003800000 */
[----:B------:R-:W-:-:S13]  /*3a00*/  ISETP.LE.U32.AND P0, PT, R0, UR11, PT ;  /* 0x0000000b00007c0c */ /* 0x000fda000bf03070 */
[----:B------:R-:W-:Y:S05]  /*3a10*/  @!P0 BREAK.RELIABLE B1 ;  /* 0x0000000000018942 */ /* 0x000fea0003800100 */
[----:B------:R-:W-:Y:S05]  /*3a20*/  @!P0 BRA `(.L_x_14) ;  /* 0x0000001c00c08947 */ /* 0x000fea0003800000 */
[----:B----4-:R-:W-:-:S13]  /*3a30*/  ISETP.LT.U32.AND P0, PT, R95, UR12, PT ;  /* 0x0000000c5f007c0c */ /* 0x010fda000bf01070 */
        /* <DEDUP_REMOVED lines=80> */
[----:B------:R-:W0:Y:S01]  /*3f40*/  LDCU.U8 UR5, c[0x3][0x48] ;  /* 0x00c00900ff0577ac */ /* 0x000e220008000000 */
[----:B------:R-:W-:Y:S02]  /*3f50*/  LOP3.LUT R2, R28, 0xff, RZ, 0xc0, !PT ;  /* 0x000000ff1c027812 */ /* 0x000fe400078ec0ff */
[----:B------:R-:W-:-:S04]  /*3f60*/  LOP3.LUT R0, R26, 0xff, RZ, 0xc0, !PT ;  /* 0x000000ff1a007812 */ /* 0x000fc800078ec0ff */
[----:B------:R-:W-:Y:S02]  /*3f70*/  ISETP.GE.U32.AND P1, PT, R0, UR26, PT ;  /* 0x0000001a00007c0c */ /* 0x000fe4000bf26070 */
[----:B0-----:R-:W-:-:S04]  /*3f80*/  ISETP.LE.U32.AND P0, PT, R2, UR5, PT ;  /* 0x0000000502007c0c */ /* 0x001fc8000bf03070 */
[----:B------:R-:W-:-:S13]  /*3f90*/  ISETP.GT.U32.OR P0, PT, R0, UR26, !P0 ;  /* 0x0000001a00007c0c */ /* 0x000fda000c704470 */
[----:B------:R-:W-:Y:S05]  /*3fa0*/  @P0 BREAK.RELIABLE P1, B1 ;  /* 0x0000000000010942 */ /* 0x000fea0000800100 */
[----:B------:R-:W-:Y:S05]  /*3fb0*/  @P0 BRA P1, `(.L_x_14) ;  /* 0x00000018005c0947 */ /* 0x000fea0000800000 */
.L_x_16:
[----:B0-234-:R-:W-:Y:S05]  /*3fc0*/  BSYNC.RELIABLE B1 ;  /* 0x0000000000017941 */ /* 0x01dfea0003800100 */
.L_x_15:
[----:B------:R-:W-:Y:S01]  /*3fd0*/  VIADD R56, R112, 0x38 ;  /* 0x0000003870387836 */ /* 0x000fe20000000000 */
[----:B------:R-:W-:Y:S01]  /*3fe0*/  LOP3.LUT R3, R28, R112, RZ, 0x3c, !PT ;  /* 0x000000701c037212 */ /* 0x000fe200078e3cff */
[----:B------:R-:W-:Y:S01]  /*3ff0*/  VIADD R62, R112, 0x5f ;  /* 0x0000005f703e7836 */ /* 0x000fe20000000000 */
[----:B------:R-:W-:Y:S01]  /*4000*/  LOP3.LUT R5, R28, 0x1, RZ, 0xc0, !PT ;  /* 0x000000011c057812 */ /* 0x000fe200078ec0ff */
[----:B------:R-:W-:Y:S01]  /*4010*/  VIADD R4, R112, 0x27 ;  /* 0x0000002770047836 */ /* 0x000fe20000000000 */
[----:B------:R-:W-:Y:S01]  /*4020*/  LOP3.LUT R56, R56, R99, RZ, 0x3c, !PT ;  /* 0x0000006338387212 */ /* 0x000fe200078e3cff */
[----:B------:R-:W-:Y:S01]  /*4030*/  VIADD R74, R112, 0xffffff93 ;  /* 0xffffff93704a7836 */ /* 0x000fe20000000000 */
[----:B------:R-:W-:Y:S01]  /*4040*/  LOP3.LUT R25, R62, R77, RZ, 0x3c, !PT ;  /* 0x0000004d3e197212 */ /* 0x000fe200078e3cff */
[C---:B------:R-:W-:Y:S01]  /*4050*/  VIADD R60, R112.reuse, 0x52 ;  /* 0x00000052703c7836 */ /* 0x040fe20000000000 */
[----:B------:R-:W-:Y:S01]  /*4060*/  LOP3.LUT R65, R109, R4, RZ, 0x3c, !PT ;  /* 0x000000046d417212 */ /* 0x000fe200078e3cff */
[C---:B------:R-:W-:Y:S01]  /*4070*/  VIADD R64, R112.reuse, 0x6c ;  /* 0x0000006c70407836 */ /* 0x040fe20000000000 */
[----:B------:R-:W-:Y:S01]  /*4080*/  PRMT R7, R3, 0x9910, RZ ;  /* 0x0000991003077816 */ /* 0x000fe200000000ff */
[C---:B------:R-:W-:Y:S01]  /*4090*/  VIADD R68, R112.reuse, 0x1e ;  /* 0x0000001e70447836 */ /* 0x040fe20000000000 */
[----:B------:R-:W-:Y:S01]  /*40a0*/  LOP3.LUT R4, R5, 0x2, RZ, 0xfc, !PT ;  /* 0x0000000205047812 */ /* 0x000fe200078efcff */
[----:B------:R-:W-:Y:S01]  /*40b0*/  VIADD R70, R112, 0x2b ;  /* 0x0000002b70467836 */ /* 0x000fe20000000000 */
[----:B------:R-:W-:Y:S01]  /*40c0*/  LOP3.LUT R3, R74, R73, RZ, 0x3c, !PT ;  /* 0x000000494a037212 */ /* 0x000fe200078e3cff */
[----:B------:R-:W-:Y:S01]  /*40d0*/  VIADD R72, R112, 0xffffff86 ;  /* 0xffffff8670487836 */ /* 0x000fe20000000000 */
[----:B------:R-:W-:Y:S01]  /*40e0*/  PRMT R5, R56, 0x9910, RZ ;  /* 0x0000991038057816 */ /* 0x000fe200000000ff */
[----:B------:R-:W-:Y:S01]  /*40f0*/  VIADD R69, R112, 0xd ;  /* 0x0000000d70457836 */ /* 0x000fe20000000000 */
[----:B------:R-:W-:Y:S01]  /*4100*/  LOP3.LUT R60, R60, R75, RZ, 0x3c, !PT ;  /* 0x0000004b3c3c7212 */ /* 0x000fe200078e3cff */
        /* <DEDUP_REMOVED lines=8> */
[C---:B------:R-:W-:Y:S01]  /*4190*/  VIADD R8, R112.reuse, 0x5b ;  /* 0x0000005b70087836 */ /* 0x040fe20000000000 */
[----:B------:R-:W-:Y:S01]  /*41a0*/  PRMT R74, R25, 0x9910, RZ ;  /* 0x00009910194a7816 */ /* 0x000fe200000000ff */
[C---:B------:R-:W-:Y:S01]  /*41b0*/  VIADD R55, R112.reuse, 0x68 ;  /* 0x0000006870377836 */ /* 0x040fe20000000000 */
        /* <DEDUP_REMOVED lines=31> */
[----:B------:R-:W-:Y:S01]  /*43b0*/  IMAD.MOV.U32 R6, RZ, RZ, R7 ;  /* 0x000000ffff067224 */ /* 0x000fe200078e0007 */
[----:B------:R-:W-:Y:S01]  /*43c0*/  LOP3.LUT R31, R52, R115, RZ, 0x3c, !PT ;  /* 0x00000073341f7212 */ /* 0x000fe200078e3cff */
[----:B------:R-:W-:Y:S01]  /*43d0*/  BSSY.RECONVERGENT B1, `(.L_x_17) ;  /* 0x0000061000017945 */ /* 0x000fe20003800200 */
[----:B------:R-:W-:Y:S01]  /*43e0*/  LOP3.LUT R29, R54, R111, RZ, 0x3c, !PT ;  /* 0x0000006f361d7212 */ /* 0x000fe200078e3cff */
[----:B------:R-:W-:Y:S01]  /*43f0*/  IMAD.MOV.U32 R7, RZ, RZ, R5 ;  /* 0x000000ffff077224 */ /* 0x000fe200078e0005 */
[----:B------:R-:W-:Y:S01]  /*4400*/  LOP3.LUT R27, R58, R93, RZ, 0x3c, !PT ;  /* 0x0000005d3a1b7212 */ /* 0x000fe200078e3cff */
[----:B------:R-:W-:Y:S01]  /*4410*/  IMAD.MOV.U32 R2, RZ, RZ, -0x14 ;  /* 0xffffffecff027424 */ /* 0x000fe200078e00ff */
[----:B------:R-:W-:Y:S01]  /*4420*/  LOP3.LUT R43, R40, R91, RZ, 0x3c, !PT ;  /* 0x0000005b282b7212 */ /* 0x000fe200078e3cff */
[----:B------:R-:W-:Y:S01]  /*4430*/  IMAD.MOV.U32 R0, RZ, RZ, R1 ;  /* 0x000000ffff007224 */ /* 0x000fe200078e0001 */
[----:B------:R-:W-:Y:S01]  /*4440*/  LOP3.LUT R41, R42, R95, RZ, 0x3c, !PT ;  /* 0x0000005f2a297212 */ /* 0x000fe200078e3cff */
[----:B------:R-:W-:Y:S01]  /*4450*/  IMAD.MOV.U32 R5, RZ, RZ, R74 ;  /* 0x000000ffff057224 */ /* 0x000fe200078e004a */
[----:B------:R-:W-:-:S02]  /*4460*/  LOP3.LUT R23, R66, R83, RZ, 0x3c, !PT ;  /* 0x0000005342177212 */ /* 0x000fc400078e3cff */
[----:B------:R-:W-:Y:S02]  /*4470*/  PRMT R8, R60, 0x9910, RZ ;  /* 0x000099103c087816 */ /* 0x000fe400000000ff */
[----:B------:R-:W-:Y:S02]  /*4480*/  PRMT R9, R64, 0x9910, RZ ;  /* 0x0000991040097816 */ /* 0x000fe400000000ff */
[----:B------:R-:W-:Y:S02]  /*4490*/  PRMT R10, R68, 0x9910, RZ ;  /* 0x00009910440a7816 */ /* 0x000fe400000000ff */
[----:B------:R-:W-:Y:S02]  /*44a0*/  PRMT R11, R70, 0x9910, RZ ;  /* 0x00009910460b7816 */ /* 0x000fe400000000ff */
[----:B------:R-:W-:Y:S02]  /*44b0*/  PRMT R32, R72, 0x9910, RZ ;  /* 0x0000991048207816 */ /* 0x000fe400000000ff */
[----:B------:R-:W-:-:S02]  /*44c0*/  PRMT R34, R69, 0x9910, RZ ;  /* 0x0000991045227816 */ /* 0x000fc400000000ff */
        /* <DEDUP_REMOVED lines=18> */
[----:B------:R-:W-:-:S07]  /*45f0*/  PRMT R72, R27, 0x9910, RZ ;  /* 0x000099101b487816 */ /* 0x000fce00000000ff */
.L_x_18:
[C---:B------:R-:W-:Y:S02]  /*4600*/  VIADD R74, R2.reuse, 0x14 ;  /* 0x00000014024a7836 */ /* 0x040fe40000000000 */
[----:B------:R-:W-:Y:S02]  /*4610*/  VIADD R2, R2, 0x1 ;  /* 0x0000000102027836 */ /* 0x000fe40000000000 */
[----:B------:R-:W-:Y:S01]  /*4620*/  IMAD.MOV R86, RZ, RZ, -R74 ;  /* 0x000000ffff567224 */ /* 0x000fe200078e0a4a */
[----:B------:R-:W-:Y:S02]  /*4630*/  PRMT R107, R74, 0x9910, RZ ;  /* 0x000099104a6b7816 */ /* 0x000fe400000000ff */
[----:B------:R-:W-:Y:S02]  /*4640*/  ISETP.NE.AND P0, PT, R2, RZ, PT ;  /* 0x000000ff0200720c */ /* 0x000fe40003f05270 */
[----:B------:R-:W-:Y:S01]  /*4650*/  PRMT R86, R86, 0x7710, RZ ;  /* 0x0000771056567816 */ /* 0x000fe200000000ff */
[----:B------:R-:W-:-:S02]  /*4660*/  IMAD R76, R107, 0x11, R6 ;  /* 0x000000116b4c7824 */ /* 0x000fc400078e0206 */
[C---:B------:R-:W-:Y:S02]  /*4670*/  IMAD R78, R107.reuse, 0x22, R34 ;  /* 0x000000226b4e7824 */ /* 0x040fe400078e0222 */
[C---:B------:R-:W-:Y:S02]  /*4680*/  IMAD R80, R107.reuse, 0x33, R36 ;  /* 0x000000336b507824 */ /* 0x040fe400078e0224 */
[C---:B------:R-:W-:Y:S02]  /*4690*/  IMAD R82, R107.reuse, 0x44, R38 ;  /* 0x000000446b527824 */ /* 0x040fe400078e0226 */
[C---:B------:R-:W-:Y:S01]  /*46a0*/  IMAD R84, R107.reuse, 0x55, R40 ;  /* 0x000000556b547824 */ /* 0x040fe200078e0228 */
[----:B------:R-:W-:Y:S01]  /*46b0*/  LOP3.LUT R76, R80, R76, R78, 0x96, !PT ;  /* 0x0000004c504c7212 */ /* 0x000fe200078e964e */
[C---:B------:R-:W-:Y:S02]  /*46c0*/  IMAD R78, R107.reuse, 0x66, R42 ;  /* 0x000000666b4e7824 */ /* 0x040fe400078e022a */
[C---:B------:R-:W-:Y:S01]  /*46d0*/  IMAD R80, R107.reuse, 0x77, R44 ;  /* 0x000000776b507824 */ /* 0x040fe200078e022c */
[----:B------:R-:W-:Y:S01]  /*46e0*/  LOP3.LUT R76, R84, R76, R82, 0x96, !PT ;  /* 0x0000004c544c7212 */ /* 0x000fe200078e9652 */
[----:B------:R-:W-:-:S02]  /*46f0*/  IMAD R82, R107, -0x78, R46 ;  /* 0xffffff886b527824 */ /* 0x000fc400078e022e */
[C---:B------:R-:W-:Y:S01]  /*4700*/  IMAD R84, R107.reuse, -0x67, R48 ;  /* 0xffffff996b547824 */ /* 0x040fe200078e0230 */
[----:B------:R-:W-:Y:S01]  /*4710*/  LOP3.LUT R76, R80, R76, R78, 0x96, !PT ;  /* 0x0000004c504c7212 */ /* 0x000fe200078e964e */
[C---:B------:R-:W-:Y:S02]  /*4720*/  IMAD R78, R107.reuse, -0x56, R50 ;  /* 0xffffffaa6b4e7824 */ /* 0x040fe400078e0232 */
[C---:B------:R-:W-:Y:S01]  /*4730*/  IMAD R80, R107.reuse, -0x45, R52 ;  /* 0xffffffbb6b507824 */ /* 0x040fe200078e0234 */
[----:B------:R-:W-:Y:S01]  /*4740*/  LOP3.LUT R76, R84, R76, R82, 0x96, !PT ;  /* 0x0000004c544c7212 */ /* 0x000fe200078e9652 */
[C---:B------:R-:W-:Y:S02]  /*4750*/  IMAD R82, R107.reuse, -0x34, R54 ;  /* 0xffffffcc6b527824 */ /* 0x040fe400078e0236 */
[----:B------:R-:W-:Y:S01]  /*4760*/  IMAD R84, R107, -0x23, R56 ;  /* 0xffffffdd6b547824 */ /* 0x000fe200078e0238 */
[----:B------:R-:W-:Y:S01]  /*4770*/  LOP3.LUT R76, R80, R76, R78, 0x96, !PT ;  /* 0x0000004c504c7212 */ /* 0x000fe200078e964e */
[----:B------:R-:W-:-:S02]  /*4780*/  IMAD.IADD R80, R43, 0x1, R86 ;  /* 0x000000012b507824 */ /* 0x000fc400078e0256 */
[C---:B------:R-:W-:Y:S01]  /*4790*/  IMAD R78, R107.reuse, -0x12, R58 ;  /* 0xffffffee6b4e7824 */ /* 0x040fe200078e023a */
[----:B------:R-:W-:Y:S01]  /*47a0*/  LOP3.LUT R76, R84, R76, R82, 0x96, !PT ;  /* 0x0000004c544c7212 */ /* 0x000fe200078e9652 */
[----:B------:R-:W-:Y:S02]  /*47b0*/  IMAD R82, R74, 0x10, R41 ;  /* 0x000000104a527824 */ /* 0x000fe400078e0229 */
[C---:B------:R-:W-:Y:S01]  /*47c0*/  IMAD R84, R107.reuse, 0x21, R60 ;  /* 0x000000216b547824 */ /* 0x040fe200078e023c */
[----:B------:R-:W-:Y:S01]  /*47d0*/  LOP3.LUT R76, R80, R76, R78, 0x96, !PT ;  /* 0x0000004c504c7212 */ /* 0x000fe200078e964e */
[C---:B------:R-:W-:Y:S02]  /*47e0*/  IMAD R78, R107.reuse, 0x32, R62 ;  /* 0x000000326b4e7824 */ /* 0x040fe400078e023e */
[C---:B------:R-:W-:Y:S01]  /*47f0*/  IMAD R80, R107.reuse, 0x43, R64 ;  /* 0x000000436b507824 */ /* 0x040fe200078e0240 */
[----:B------:R-:W-:Y:S01]  /*4800*/  LOP3.LUT R76, R84, R76, R82, 0x96, !PT ;  /* 0x0000004c544c7212 */ /* 0x000fe200078e9652 */
[----:B------:R-:W-:-:S02]  /*4810*/  IMAD R82, R107, 0x54, R66 ;  /* 0x000000546b527824 */ /* 0x000fc400078e0242 */
[C---:B------:R-:W-:Y:S01]  /*4820*/  IMAD R84, R107.reuse, 0x65, R68 ;  /* 0x000000656b547824 */ /* 0x040fe200078e0244 */
[----:B------:R-:W-:Y:S01]  /*4830*/  LOP3.LUT R76, R80, R76, R78, 0x96, !PT ;  /* 0x0000004c504c7212 */ /* 0x000fe200078e964e */
[C---:B------:R-:W-:Y:S02]  /*4840*/  IMAD R78, R107.reuse, 0x76, R70 ;  /* 0x000000766b4e7824 */ /* 0x040fe400078e0246 */
[C---:B------:R-:W-:Y:S01]  /*4850*/  IMAD R80, R107.reuse, -0x79, R10 ;  /* 0xffffff876b507824 */ /* 0x040fe200078e020a */
[----:B------:R-:W-:Y:S01]  /*4860*/  LOP3.LUT R76, R84, R76, R82, 0x96, !PT ;  /* 0x0000004c544c7212 */ /* 0x000fe200078e9652 */
[----:B------:R-:W-:Y:S02]  /*4870*/  IMAD.SHL.U32 R86, R74, 0x2, RZ ;  /* 0x000000024a567824 */ /* 0x000fe400078e00ff */
[C---:B------:R-:W-:Y:S01]  /*4880*/  IMAD R82, R107.reuse, -0x68, R11 ;  /* 0xffffff986b527824 */ /* 0x040fe200078e020b */
[----:B------:R-:W-:Y:S01]  /*4890*/  LOP3.LUT R76, R80, R76, R78, 0x96, !PT ;  /* 0x0000004c504c7212 */ /* 0x000fe200078e964e */
[----:B------:R-:W-:-:S02]  /*48a0*/  IMAD R84, R107, -0x57, R7 ;  /* 0xffffffa96b547824 */ /* 0x000fc400078e0207 */
[----:B------:R-:W-:Y:S02]  /*48b0*/  IMAD.MOV R86, RZ, RZ, -R86 ;  /* 0x000000ffff567224 */ /* 0x000fe400078e0a56 */
[C---:B------:R-:W-:Y:S01]  /*48c0*/  IMAD R78, R107.reuse, -0x46, R72 ;  /* 0xffffffba6b4e7824 */ /* 0x040fe200078e0248 */
[----:B------:R-:W-:Y:S01]  /*48d0*/  LOP3.LUT R76, R84, R76, R82, 0x96, !PT ;  /* 0x0000004c544c7212 */ /* 0x000fe200078e9652 */
[C---:B------:R-:W-:Y:S01]  /*48e0*/  IMAD R80, R107.reuse, -0x35, R8 ;  /* 0xffffffcb6b507824 */ /* 0x040fe200078e0208 */
[----:B------:R-:W-:Y:S01]  /*48f0*/  PRMT R86, R86, 0x7710, RZ ;  /* 0x0000771056567816 */ /* 0x000fe200000000ff */
[C---:B------:R-:W-:Y:S02]  /*4900*/  IMAD R82, R107.reuse, -0x24, R5 ;  /* 0xffffffdc6b527824 */ /* 0x040fe400078e0205 */
[C---:B------:R-:W-:Y:S01]  /*4910*/  IMAD R84, R107.reuse, -0x13, R9 ;  /* 0xffffffed6b547824 */ /* 0x040fe200078e0209 */
[----:B------:R-:W-:Y:S01]  /*4920*/  LOP3.LUT R76, R80, R76, R78, 0x96, !PT ;  /* 0x0000004c504c7212 */ /* 0x000fe200078e964e */
[----:B------:R-:W-:-:S02]  /*4930*/  IMAD R78, R107, 0xf, R32 ;  /* 0x0000000f6b4e7824 */ /* 0x000fc400078e0220 */
[----:B------:R-:W-:Y:S01]  /*4940*/  IMAD.IADD R107, R23, 0x1, R86 ;  /* 0x00000001176b7824 */ /* 0x000fe200078e0256 */
[----:B------:R-:W-:Y:S01]  /*4950*/  LOP3.LUT R76, R84, R76, R82, 0x96, !PT ;  /* 0x0000004c544c7212 */ /* 0x000fe200078e9652 */
[----:B------:R-:W-:-:S03]  /*4960*/  IMAD R80, R74, 0x20, R3 ;  /* 0x000000204a507824 */ /* 0x000fc600078e0203 */
[----:B------:R-:W-:-:S04]  /*4970*/  LOP3.LUT R107, R78, R76, R107, 0x96, !PT ;  /* 0x0000004c4e6b7212 */ /* 0x000fc800078e966b */
[----:B------:R-:W-:-:S04]  /*4980*/  LOP3.LUT R80, R4, R107, R80, 0x96, !PT ;  /* 0x0000006b04507212 */ /* 0x000fc800078e9650 */
[----:B------:R-:W-:-:S05]  /*4990*/  LOP3.LUT R107, R80, 0xffff, RZ, 0xc0, !PT ;  /* 0x0000ffff506b7812 */ /* 0x000fca00078ec0ff */
[----:B------:R-:W-:-:S05]  /*49a0*/  IMAD R107, R107, 0x1f, R74 ;  /* 0x0000001f6b6b7824 */ /* 0x000fca00078e024a */
[----:B------:R0:W-:Y:S02]  /*49b0*/  STL.U8 [R0], R107 ;  /* 0x0000006b00007387 */ /* 0x0001e40000100000 */
[----:B0-----:R-:W-:Y:S01]  /*49c0*/  VIADD R0, R0, 0x1 ;  /* 0x0000000100007836 */ /* 0x001fe20000000000 */
[----:B------:R-:W-:Y:S06]  /*49d0*/  @P0 BRA `(.L_x_18) ;  /* 0xfffffffc00080947 */ /* 0x000fec000383ffff */
[----:B------:R-:W-:Y:S05]  /*49e0*/  BSYNC.RECONVERGENT B1 ;  /* 0x0000000000017941 */ /* 0x000fea0003800200 */
.L_x_17:
[----:B------:R-:W2:Y:S04]  /*49f0*/  LDL.64 R106, [R1] ;  /* 0x00000000016a7983 */ /* 0x000ea80000100a00 */
[----:B------:R-:W3:Y:S04]  /*4a00*/  LDL.64 R2, [R1+0x8] ;  /* 0x0000080001027983 */ /* 0x000ee80000100a00 */
[----:B------:R-:W4:Y:S01]  /*4a10*/  LDL R9, [R1+0x10] ;  /* 0x0000100001097983 */ /* 0x000f220000100800 */
[----:B------:R-:W-:Y:S01]  /*4a20*/  MOV R10, 0x400 ;  /* 0x00000400000a7802 */ /* 0x000fe20000000f00 */
[----:B------:R-:W-:Y:S01]  /*4a30*/  IMAD.MOV.U32 R11, RZ, RZ, RZ ;  /* 0x000000ffff0b7224 */ /* 0x000fe200078e00ff */
[----:B------:R-:W0:Y:S02]  /*4a40*/  S2R R5, SR_CgaCtaId ;  /* 0x0000000000057919 */ /* 0x000e240000008800 */
[----:B0-----:R-:W-:-:S02]  /*4a50*/  LEA R10, R5, R10, 0x18 ;  /* 0x0000000a050a7211 */ /* 0x001fc400078ec0ff */
[C---:B--2---:R-:W-:Y:S02]  /*4a60*/  PRMT R0, R106.reuse, 0x7770, RZ ;  /* 0x000077706a007816 */ /* 0x044fe400000000ff */
[C---:B------:R-:W-:Y:S02]  /*4a70*/  PRMT R4, R106.reuse, 0x7771, RZ ;  /* 0x000077716a047816 */ /* 0x040fe400000000ff */
[C---:B------:R-:W-:Y:S02]  /*4a80*/  PRMT R5, R106.reuse, 0x7772, RZ ;  /* 0x000077726a057816 */ /* 0x040fe400000000ff */
[----:B------:R-:W-:Y:S02]  /*4a90*/  PRMT R6, R106, 0x7773, RZ ;  /* 0x000077736a067816 */ /* 0x000fe400000000ff */
[C---:B------:R-:W-:Y:S02]  /*4aa0*/  PRMT R7, R107.reuse, 0x7770, RZ ;  /* 0x000077706b077816 */ /* 0x040fe400000000ff */
[----:B------:R-:W-:-:S02]  /*4ab0*/  PRMT R8, R107, 0x7771, RZ ;  /* 0x000077716b087816 */ /* 0x000fc400000000ff */
[C---:B------:R-:W-:Y:S02]  /*4ac0*/  PRMT R44, R107.reuse, 0x7772, RZ ;  /* 0x000077726b2c7816 */ /* 0x040fe400000000ff */
[----:B------:R-:W-:Y:S02]  /*4ad0*/  PRMT R46, R107, 0x7773, RZ ;  /* 0x000077736b2e7816 */ /* 0x000fe400000000ff */
[----:B------:R-:W-:Y:S02]  /*4ae0*/  LOP3.LUT R60, R106, 0xff, RZ, 0xc0, !PT ;  /* 0x000000ff6a3c7812 */ /* 0x000fe400078ec0ff */
[C---:B---3--:R-:W-:Y:S02]  /*4af0*/  PRMT R48, R2.reuse, 0x7770, RZ ;  /* 0x0000777002307816 */ /* 0x048fe400000000ff */
[C---:B------:R-:W-:Y:S02]  /*4b00*/  PRMT R50, R2.reuse, 0x7771, RZ ;  /* 0x0000777102327816 */ /* 0x040fe400000000ff */
[----:B------:R-:W-:-:S02]  /*4b10*/  PRMT R52, R2, 0x7772, RZ ;  /* 0x0000777202347816 */ /* 0x000fc400000000ff */
[----:B------:R-:W-:Y:S02]  /*4b20*/  PRMT R54, R2, 0x7773, RZ ;  /* 0x0000777302367816 */ /* 0x000fe400000000ff */
[C---:B------:R-:W-:Y:S02]  /*4b30*/  PRMT R56, R3.reuse, 0x7770, RZ ;  /* 0x0000777003387816 */ /* 0x040fe400000000ff */
[C---:B------:R-:W-:Y:S02]  /*4b40*/  PRMT R58, R3.reuse, 0x7771, RZ ;  /* 0x00007771033a7816 */ /* 0x040fe400000000ff */
[C---:B------:R-:W-:Y:S02]  /*4b50*/  PRMT R38, R3.reuse, 0x7772, RZ ;  /* 0x0000777203267816 */ /* 0x040fe400000000ff */
[----:B------:R-:W-:Y:S02]  /*4b60*/  PRMT R40, R3, 0x7773, RZ ;  /* 0x0000777303287816 */ /* 0x000fe400000000ff */
[----:B----4-:R-:W-:-:S02]  /*4b70*/  PRMT R42, R9, 0x7770, RZ ;  /* 0x00007770092a7816 */ /* 0x010fc400000000ff */
[C---:B------:R-:W-:Y:S02]  /*4b80*/  PRMT R32, R9.reuse, 0x7771, RZ ;  /* 0x0000777109207816 */ /* 0x040fe400000000ff */
[C---:B------:R-:W-:Y:S02]  /*4b90*/  PRMT R34, R9.reuse, 0x7772, RZ ;  /* 0x0000777209227816 */ /* 0x040fe400000000ff */
[----:B------:R-:W-:-:S07]  /*4ba0*/  PRMT R36, R9, 0x7773, RZ ;  /* 0x0000777309247816 */ /* 0x000fce00000000ff */
.L_x_22:
[----:B------:R-:W-:Y:S01]  /*4bb0*/  IMAD R62, R11, 0x14, R10 ;  /* 0x000000140b3e7824 */ /* 0x000fe200078e020a */
[----:B------:R-:W-:Y:S04]  /*4bc0*/  BSSY.RELIABLE B1, `(.L_x_19) ;  /* 0x0000055000017945 */ /* 0x000fe80003800100 */
[----:B------:R-:W0:Y:S02]  /*4bd0*/  LDS.U8 R64, [R62] ;  /* 0x000000003e407984 */ /* 0x000e240000000000 */
[----:B0-----:R-:W-:-:S13]  /*4be0*/  ISETP.NE.AND P0, PT, R60, R64, PT ;  /* 0x000000403c00720c */ /* 0x001fda0003f05270 */
[----:B------:R-:W-:Y:S05]  /*4bf0*/  @P0 BRA `(.L_x_20) ;  /* 0x0000000400340947 */ /* 0x000fea0003800000 */
[----:B------:R-:W0:Y:S01]  /*4c00*/  LDS.U8 R64, [R62+0x1] ;  /* 0x000001003e407984 */ /* 0x000e220000000000 */
[----:B------:R-:W-:-:S04]  /*4c10*/  PRMT R66, R106, 0x7771, RZ ;  /* 0x000077716a427816 */ /* 0x000fc800000000ff */
        /* <DEDUP_REMOVED lines=11> */
[----:B------:R-:W-:-:S04]  /*4cd0*/  LOP3.LUT R66, R107, 0xff, RZ, 0xc0, !PT ;  /* 0x000000ff6b427812 */ /* 0x000fc800078ec0ff */
        /* <DEDUP_REMOVED lines=61> */
[----:B------:R-:W-:Y:S05]  /*50b0*/  @!P0 BREAK.RELIABLE B1 ;  /* 0x0000000000018942 */ /* 0x000fea0003800100 */
[----:B------:R-:W-:Y:S05]  /*50c0*/  @!P0 BRA `(.L_x_21) ;  /* 0x0000000000188947 */ /* 0x000fea0003800000 */
.L_x_20:
[----:B------:R-:W-:-:S05]  /*50d0*/  VIADD R11, R11, 0x1 ;  /* 0x000000010b0b7836 */ /* 0x000fca0000000000 */
[----:B------:R-:W-:-:S13]  /*50e0*/  ISETP.NE.AND P0, PT, R11, UR4, PT ;  /* 0x000000040b007c0c */ /* 0x000fda000bf05270 */
[----:B------:R-:W-:Y:S05]  /*50f0*/  @!P0 BREAK.RELIABLE B1 ;  /* 0x0000000000018942 */ /* 0x000fea0003800100 */
[----:B------:R-:W-:Y:S05]  /*5100*/  @!P0 BRA `(.L_x_14) ;  /* 0x0000000800088947 */ /* 0x000fea0003800000 */
[----:B------:R-:W-:Y:S05]  /*5110*/  BSYNC.RELIABLE B1 ;  /* 0x0000000000017941 */ /* 0x000fea0003800100 */
.L_x_19:
[----:B------:R-:W-:Y:S05]  /*5120*/  BRA `(.L_x_22) ;  /* 0xfffffff800a07947 */ /* 0x000fea000383ffff */
.L_x_21:
[----:B------:R-:W0:Y:S01]  /*5130*/  S2R R9, SR_LANEID ;  /* 0x0000000000097919 */ /* 0x000e220000000000 */
[----:B------:R-:W-:Y:S01]  /*5140*/  VOTEU.ANY UR5, UPT, PT ;  /* 0x0000000000057886 */ /* 0x000fe200038e0100 */
[----:B------:R-:W1:Y:S01]  /*5150*/  LDC.64 R2, c[0x0][0x388] ;  /* 0x0000e200ff027b82 */ /* 0x000e620000000a00 */
[----:B------:R-:W0:Y:S08]  /*5160*/  FLO.U32 R10, UR5 ;  /* 0x00000005000a7d00 */ /* 0x000e3000080e0000 */
[----:B------:R-:W1:Y:S01]  /*5170*/  POPC R11, UR5 ;  /* 0x00000005000b7d09 */ /* 0x000e620008000000 */
[----:B0-----:R-:W-:-:S13]  /*5180*/  ISETP.EQ.U32.AND P0, PT, R10, R9, PT ;  /* 0x000000090a00720c */ /* 0x001fda0003f02070 */
[----:B-1----:R-:W2:Y:S01]  /*5190*/  @P0 ATOMG.E.ADD.STRONG.GPU PT, R3, desc[UR6][R2.64], R11 ;  /* 0x8000000b020309a8 */ /* 0x002ea200081ef106 */
[----:B------:R-:W0:Y:S02]  /*51a0*/  S2R R60, SR_LTMASK ;  /* 0x00000000003c7919 */ /* 0x000e240000003900 */
[----:B0-----:R-:W-:-:S06]  /*51b0*/  LOP3.LUT R60, R60, UR5, RZ, 0xc0, !PT ;  /* 0x000000053c3c7c12 */ /* 0x001fcc000f8ec0ff */
[----:B------:R-:W0:Y:S01]  /*51c0*/  POPC R60, R60 ;  /* 0x0000003c003c7309 */ /* 0x000e220000000000 */
[----:B--2---:R-:W0:Y:S02]  /*51d0*/  SHFL.IDX PT, R9, R3, R10, 0x1f ;  /* 0x00001f0a03097589 */ /* 0x004e2400000e0000 */
[----:B0-----:R-:W-:-:S05]  /*51e0*/  IMAD.IADD R9, R9, 0x1, R60 ;  /* 0x0000000109097824 */ /* 0x001fca00078e023c */
[----:B------:R-:W-:-:S13]  /*51f0*/  ISETP.GT.AND P0, PT, R9, 0x63, PT ;  /* 0x000000630900780c */ /* 0x000fda0003f04270 */
[----:B------:R-:W-:Y:S05]  /*5200*/  @P0 BRA `(.L_x_14) ;  /* 0x0000000400c80947 */ /* 0x000fea0003800000 */
[----:B------:R-:W0:Y:S01]  /*5210*/  LDC.64 R2, c[0x0][0x380] ;  /* 0x0000e000ff027b82 */ /* 0x000e220000000a00 */
[----:B------:R-:W-:Y:S01]  /*5220*/  VIADD R10, R112, 0x1e ;  /* 0x0000001e700a7836 */ /* 0x000fe20000000000 */
[C---:B------:R-:W-:Y:S01]  /*5230*/  LOP3.LUT R11, R28.reuse, R112, RZ, 0x3c, !PT ;  /* 0x000000701c0b7212 */ /* 0x040fe200078e3cff */
[----:B0-----:R-:W-:Y:S01]  /*5240*/  IMAD.WIDE R2, R9, 0x70, R2 ;  /* 0x0000007009027825 */ /* 0x001fe200078e0202 */
[----:B------:R-:W-:-:S04]  /*5250*/  LOP3.LUT R9, R28, 0x1, RZ, 0xc0, !PT ;  /* 0x000000011c097812 */ /* 0x000fc800078ec0ff */
[----:B------:R0:W-:Y:S01]  /*5260*/  STG.E.U8 desc[UR6][R2.64+0xa], R97 ;  /* 0x00000a6102007986 */ /* 0x0001e2000c101106 */
[----:B------:R-:W-:-:S03]  /*5270*/  LOP3.LUT R9, R9, 0x2, RZ, 0xfc, !PT ;  /* 0x0000000209097812 */ /* 0x000fc600078efcff */
[----:B------:R1:W-:Y:S04]  /*5280*/  STG.E.U8 desc[UR6][R2.64+0x8], R18 ;  /* 0x0000081202007986 */ /* 0x0003e8000c101106 */
[----:B------:R2:W-:Y:S01]  /*5290*/  STG.E.U8 desc[UR6][R2.64+0x12], R85 ;  /* 0x0000125502007986 */ /* 0x0005e2000c101106 */
[----:B0-----:R-:W-:Y:S01]  /*52a0*/  LOP3.LUT R97, R10, R79, RZ, 0x3c, !PT ;  /* 0x0000004f0a617212 */ /* 0x001fe200078e3cff */
[C---:B------:R-:W-:Y:S02]  /*52b0*/  VIADD R10, R112.reuse, 0x38 ;  /* 0x00000038700a7836 */ /* 0x040fe40000000000 */
[----:B------:R0:W-:Y:S01]  /*52c0*/  STG.E.U8 desc[UR6][R2.64+0xe], R91 ;  /* 0x00000e5b02007986 */ /* 0x0001e2000c101106 */
[----:B-1----:R-:W-:-:S03]  /*52d0*/  VIADD R18, R112, 0x2b ;  /* 0x0000002b70127836 */ /* 0x002fc60000000000 */
[----:B------:R1:W-:Y:S01]  /*52e0*/  STG.E.U8 desc[UR6][R2.64+0x16], R79 ;  /* 0x0000164f02007986 */ /* 0x0003e2000c101106 */
[----:B--2---:R-:W-:Y:S01]  /*52f0*/  LOP3.LUT R85, R10, R99, RZ, 0x3c, !PT ;  /* 0x000000630a557212 */ /* 0x004fe200078e3cff */
[----:B------:R-:W-:Y:S02]  /*5300*/  VIADD R10, R112, 0x6c ;  /* 0x0000006c700a7836 */ /* 0x000fe40000000000 */
[----:B------:R2:W-:Y:S01]  /*5310*/  STG.E.U8 desc[UR6][R2.64+0x13], R87 ;  /* 0x0000135702007986 */ /* 0x0005e2000c101106 */
[----:B0-----:R-:W-:Y:S01]  /*5320*/  LOP3.LUT R91, R18, R81, RZ, 0x3c, !PT ;  /* 0x00000051125b7212 */ /* 0x001fe200078e3cff */
[----:B------:R-:W-:Y:S02]  /*5330*/  VIADD R18, R112, 0x52 ;  /* 0x0000005270127836 */ /* 0x000fe40000000000 */
[----:B------:R0:W-:Y:S01]  /*5340*/  STG.E.U8 desc[UR6][R2.64+0x1a], R75 ;  /* 0x00001a4b02007986 */ /* 0x0001e2000c101106 */
[----:B-1----:R-:W-:Y:S01]  /*5350*/  LOP3.LUT R79, R10, R89, RZ, 0x3c, !PT ;  /* 0x000000590a4f7212 */ /* 0x002fe200078e3cff */
[----:B------:R-:W-:-:S02]  /*5360*/  VIADD R10, R112, 0xffffff86 ;  /* 0xffffff86700a7836 */ /* 0x000fc40000000000 */
[----:B------:R1:W-:Y:S01]  /*5370*/  STG.E.U8 desc[UR6][R2.64+0x35], R11 ;  /* 0x0000350b02007986 */ /* 0x0003e2000c101106 */
[----:B--2---:R-:W-:Y:S01]  /*5380*/  LOP3.LUT R87, R18, R75, RZ, 0x3c, !PT ;  /* 0x0000004b12577212 */ /* 0x004fe200078e3cff */
[----:B------:R-:W-:Y:S02]  /*5390*/  VIADD R18, R112, 0xffffff93 ;  /* 0xffffff9370127836 */ /* 0x000fe40000000000 */
[----:B------:R-:W-:Y:S01]  /*53a0*/  STG.E.U8 desc[UR6][R2.64+0x21], R4 ;  /* 0x0000210402007986 */ /* 0x000fe2000c101106 */
[----:B0-----:R-:W-:-:S03]  /*53b0*/  LOP3.LUT R75, R10, R71, RZ, 0x3c, !PT ;  /* 0x000000470a4b7212 */ /* 0x001fc600078e3cff */
[----:B------:R-:W-:Y:S01]  /*53c0*/  STG.E.U8 desc[UR6][R2.64+0x22], R5 ;  /* 0x0000220502007986 */ /* 0x000fe2000c101106 */
[----:B-1----:R-:W0:Y:S03]  /*53d0*/  LDC.64 R10, c[0x0][0x398] ;  /* 0x0000e600ff0a7b82 */ /* 0x002e260000000a00 */
[----:B------:R-:W-:Y:S04]  /*53e0*/  STG.E.U8 desc[UR6][R2.64+0x24], R7 ;  /* 0x0000240702007986 */ /* 0x000fe8000c101106 */
[----:B------:R1:W-:Y:S04]  /*53f0*/  STG.E.U8 desc[UR6][R2.64+0x1b], R77 ;  /* 0x00001b4d02007986 */ /* 0x0003e8000c101106 */
[----:B------:R2:W-:Y:S04]  /*5400*/  STG.E.U8 desc[UR6][R2.64+0x20], R0 ;  /* 0x0000200002007986 */ /* 0x0005e8000c101106 */
[----:B------:R-:W-:Y:S01]  /*5410*/  STG.E.U8 desc[UR6][R2.64+0x1], R26 ;  /* 0x0000011a02007986 */ /* 0x000fe2000c101106 */
[----:B-1----:R-:W-:-:S03]  /*5420*/  LOP3.LUT R77, R18, R73, RZ, 0x3c, !PT ;  /* 0x00000049124d7212 */ /* 0x002fc600078e3cff */
[----:B------:R-:W-:Y:S01]  /*5430*/  STG.E.U8 desc[UR6][R2.64+0x2], R24 ;  /* 0x0000021802007986 */ /* 0x000fe2000c101106 */
[----:B--2---:R-:W-:-:S03]  /*5440*/  IMAD.MOV.U32 R0, RZ, RZ, 0x1 ;  /* 0x00000001ff007424 */ /* 0x004fc600078e00ff */
[----:B------:R-:W-:Y:S01]  /*5450*/  STG.E.U8 desc[UR6][R2.64+0x3], R109 ;  /* 0x0000036d02007986 */ /* 0x000fe2000c101106 */
[----:B0-----:R-:W-:-:S03]  /*5460*/  IMAD.WIDE.U32 R4, R10, 0x7f, R112 ;  /* 0x0000007f0a047825 */ /* 0x001fc600078e0070 */
[----:B------:R-:W-:Y:S01]  /*5470*/  STG.E.U8 desc[UR6][R2.64+0x4], R22 ;  /* 0x0000041602007986 */ /* 0x000fe2000c101106 */
[----:B------:R-:W-:-:S03]  /*5480*/  IMAD R7, R11, 0x7f, RZ ;  /* 0x0000007f0b077824 */ /* 0x000fc600078e02ff */
[----:B------:R-:W-:Y:S01]  /*5490*/  STG.E.U8 desc[UR6][R2.64+0x5], R20 ;  /* 0x0000051402007986 */ /* 0x000fe2000c101106 */
[----:B------:R-:W-:-:S03]  /*54a0*/  IMAD.IADD R5, R5, 0x1, R7 ;  /* 0x0000000105057824 */ /* 0x000fc600078e0207 */
[----:B------:R-:W-:Y:S04]  /*54b0*/  STG.E.U8 desc[UR6][R2.64+0x6], R103 ;  /* 0x0000066702007986 */ /* 0x000fe8000c101106 */
        /* <DEDUP_REMOVED lines=67> */
[----:B------:R0:W-:Y:S04]  /*58f0*/  STG.E.64 desc[UR6][R2.64+0x60], R4 ;  /* 0x0000600402007986 */ /* 0x0001e8000c101b06 */
[----:B------:R1:W-:Y:S01]  /*5900*/  STG.E.64 desc[UR6][R2.64+0x58], R12 ;  /* 0x0000580c02007986 */ /* 0x0003e2000c101b06 */
[----:B0-----:R-:W-:-:S05]  /*5910*/  CS2R R4, SR_CLOCKLO ;  /* 0x0000000000047805 */ /* 0x001fca0000015000 */
[----:B------:R1:W-:Y:S02]  /*5920*/  STG.E.64 desc[UR6][R2.64+0x68], R4 ;  /* 0x0000680402007986 */ /* 0x0003e4000c101b06 */
.L_x_14:
[----:B0-234-:R-:W-:Y:S05]  /*5930*/  BSYNC.RECONVERGENT B0 ;  /* 0x0000000000007941 */ /* 0x01dfea0003800200 */
.L_x_13:
[----:B------:R-:W-:Y:S05]  /*5940*/  WARPSYNC.ALL ;  /* 0x0000000000007948 */ /* 0x000fea0003800000 */
[----:B------:R-:W-:-:S05]  /*5950*/  VIADD R30, R30, 0x1 ;  /* 0x000000011e1e7836 */ /* 0x000fca0000000000 */
[----:B------:R-:W-:-:S13]  /*5960*/  ISETP.NE.AND P0, PT, R30, 0x80, PT ;  /* 0x000000801e00780c */ /* 0x000fda0003f05270 */
[----:B------:R-:W-:Y:S05]  /*5970*/  @!P0 EXIT ;  /* 0x000000000000894d */ /* 0x000fea0003800000 */
[----:B------:R-:W-:Y:S05]  /*5980*/  BRA `(.L_x_23) ;  /* 0xffffffd0004c7947 */ /* 0x000fea000383ffff */
.L_x_24:
[----:B------:R-:W-:-:S00]  /*5990*/  BRA `(.L_x_24) ;  /* 0xfffffffc00fc7947 */ /* 0x000fc0000383ffff */
[----:B------:R-:W-:-:S00]  /*59a0*/  NOP ;  /* 0x0000000000007918 */ /* 0x000fc00000000000 */
        /* <DEDUP_REMOVED lines=13> */
.L_x_25:


//--------------------- .nv.global.init           --------------------------
	.section	.nv.global.init,"aw",@progbits
	.align	4
.nv.global.init:
	.type		mrg32k3aM1SubSeq,@object
	.size		mrg32k3aM1SubSeq,(mrg32k3aM2SubSeq - mrg32k3aM1SubSeq)
mrg32k3aM1SubSeq:
        /*0000*/ 	.byte	0x0b, 0xcc, 0xee, 0x04, 0x73, 0x29, 0x8b, 0x6f, 0xf6, 0x53, 0x03, 0xf6, 0x23, 0xf6, 0xea, 0xda
        /* <DEDUP_REMOVED lines=125> */
	.type		mrg32k3aM2SubSeq,@object
	.size		mrg32k3aM2SubSeq,(mrg32k3aM1 - mrg32k3aM2SubSeq)
mrg32k3aM2SubSeq:
        /* <DEDUP_REMOVED lines=126> */
	.type		mrg32k3aM1,@object
	.size		mrg32k3aM1,(mrg32k3aM1Seq - mrg32k3aM1)
mrg32k3aM1:
        /* <DEDUP_REMOVED lines=144> */
	.type		mrg32k3aM1Seq,@object
	.size		mrg32k3aM1Seq,(mrg32k3aM2 - mrg32k3aM1Seq)
mrg32k3aM1Seq:
        /* <DEDUP_REMOVED lines=144> */
	.type		mrg32k3aM2,@object
	.size		mrg32k3aM2,(mrg32k3aM2Seq - mrg32k3aM2)
mrg32k3aM2:
        /* <DEDUP_REMOVED lines=144> */
	.type		mrg32k3aM2Seq,@object
	.size		mrg32k3aM2Seq,(precalc_xorwow_matrix - mrg32k3aM2Seq)
mrg32k3aM2Seq:
        /* <DEDUP_REMOVED lines=144> */
	.type		precalc_xorwow_matrix,@object
	.size		precalc_xorwow_matrix,(precalc_xorwow_offset_matrix - precalc_xorwow_matrix)
precalc_xorwow_matrix:
        /* <DEDUP_REMOVED lines=6400> */
	.type		precalc_xorwow_offset_matrix,@object
	.size		precalc_xorwow_offset_matrix,(.L_1 - precalc_xorwow_offset_matrix)
precalc_xorwow_offset_matrix:
        /* <DEDUP_REMOVED lines=6400> */
.L_1:


//--------------------- .nv.shared._Z27bruteforce_kernel_unlimitedP6ResultPiyy --------------------------
	.section	.nv.shared._Z27bruteforce_kernel_unlimitedP6ResultPiyy,"aw",@nobits
	.sectionflags	@""
.nv.shared._Z27bruteforce_kernel_unlimitedP6ResultPiyy:
	.zero		6144


//--------------------- .nv.shared.reserved.0     --------------------------
	.section	.nv.shared.reserved.0,"aw",@nobits
	.weak		__nv_reservedSMEM_offset_0_alias
	.size		__nv_reservedSMEM_offset_0_alias, 0, 64
	.other		__nv_reservedSMEM_offset_0_alias,@"STO_CUDA_RESERVED_SHARED STV_DEFAULT"
__nv_reservedSMEM_offset_0_alias:
	.zero		0
	.zero		64


//--------------------- .nv.constant0._Z27bruteforce_kernel_unlimitedP6ResultPiyy --------------------------
	.section	.nv.constant0._Z27bruteforce_kernel_unlimitedP6ResultPiyy,"a",@progbits
	.sectionflags	@""
	.align	4
.nv.constant0._Z27bruteforce_kernel_unlimitedP6ResultPiyy:
	.zero		928


//--------------------- SYMBOLS --------------------------

	.type		.nv.reservedSmem.offset0,@object
	.size		.nv.reservedSmem.offset0,0x4
	.type		.nv.reservedSmem.cap,@object
	.size		.nv.reservedSmem.cap,0x4
